	.headerflags	@"EF_CUDA_TEXMODE_UNIFIED EF_CUDA_64BIT_ADDRESS EF_CUDA_SM80 EF_CUDA_VIRTUAL_SM(EF_CUDA_SM80)"
	.elftype	@"ET_EXEC"


//--------------------- .nv.info                  --------------------------
	.section	.nv.info,"",@"SHT_CUDA_INFO"
	.align	4


	//----- nvinfo : EIATTR_REGCOUNT
	.align		4
        /*0000*/ 	.byte	0x04, 0x2f
        /*0002*/ 	.short	(.L_1 - .L_0)
	.align		4
.L_0:
        /*0004*/ 	.word	index@(candidate3)
        /*0008*/ 	.word	0x0000005f


	//----- nvinfo : EIATTR_MAX_STACK_SIZE
	.align		4
.L_1:
        /*000c*/ 	.byte	0x04, 0x23
        /*000e*/ 	.short	(.L_3 - .L_2)
	.align		4
.L_2:
        /*0010*/ 	.word	index@(candidate3)
        /*0014*/ 	.word	0x00000000


	//----- nvinfo : EIATTR_MIN_STACK_SIZE
	.align		4
.L_3:
        /*0018*/ 	.byte	0x04, 0x12
        /*001a*/ 	.short	(.L_5 - .L_4)
	.align		4
.L_4:
        /*001c*/ 	.word	index@(candidate3)
        /*0020*/ 	.word	0x00000000


	//----- nvinfo : EIATTR_FRAME_SIZE
	.align		4
.L_5:
        /*0024*/ 	.byte	0x04, 0x11
        /*0026*/ 	.short	(.L_7 - .L_6)
	.align		4
.L_6:
        /*0028*/ 	.word	index@(candidate3)
        /*002c*/ 	.word	0x00000000
.L_7:


//--------------------- .nv.info.candidate3       --------------------------
	.section	.nv.info.candidate3,"",@"SHT_CUDA_INFO"
	.align	4


	//----- nvinfo : EIATTR_CUDA_API_VERSION
	.align		4
        /*0000*/ 	.byte	0x04, 0x37
        /*0002*/ 	.short	(.L_9 - .L_8)
.L_8:
        /*0004*/ 	.word	0x00000075


	//----- nvinfo : EIATTR_SW2861232_WAR
	.align		4
.L_9:
        /*0008*/ 	.byte	0x01, 0x35
	.zero		2


	//----- nvinfo : EIATTR_PARAM_CBANK
	.align		4
        /*000c*/ 	.byte	0x04, 0x0a
        /*000e*/ 	.short	(.L_11 - .L_10)
	.align		4
.L_10:
        /*0010*/ 	.word	index@(.nv.constant0.candidate3)
        /*0014*/ 	.short	0x0160
        /*0016*/ 	.short	0x0018


	//----- nvinfo : EIATTR_CBANK_PARAM_SIZE
	.align		4
.L_11:
        /*0018*/ 	.byte	0x03, 0x19
        /*001a*/ 	.short	0x0018


	//----- nvinfo : EIATTR_KPARAM_INFO
	.align		4
        /*001c*/ 	.byte	0x04, 0x17
        /*001e*/ 	.short	(.L_13 - .L_12)
.L_12:
        /*0020*/ 	.word	0x00000000
        /*0024*/ 	.short	0x0002
        /*0026*/ 	.short	0x0010
        /*0028*/ 	.byte	0x00, 0xf0, 0x21, 0x00


	//----- nvinfo : EIATTR_KPARAM_INFO
	.align		4
.L_13:
        /*002c*/ 	.byte	0x04, 0x17
        /*002e*/ 	.short	(.L_15 - .L_14)
.L_14:
        /*0030*/ 	.word	0x00000000
        /*0034*/ 	.short	0x0001
        /*0036*/ 	.short	0x0008
        /*0038*/ 	.byte	0x00, 0xf0, 0x21, 0x00


	//----- nvinfo : EIATTR_KPARAM_INFO
	.align		4
.L_15:
        /*003c*/ 	.byte	0x04, 0x17
        /*003e*/ 	.short	(.L_17 - .L_16)
.L_16:
        /*0040*/ 	.word	0x00000000
        /*0044*/ 	.short	0x0000
        /*0046*/ 	.short	0x0000
        /*0048*/ 	.byte	0x00, 0xf0, 0x21, 0x00


	//----- nvinfo : EIATTR_MAXREG_COUNT
	.align		4
.L_17:
        /*004c*/ 	.byte	0x03, 0x1b
        /*004e*/ 	.short	0x0080


	//----- nvinfo : EIATTR_EXIT_INSTR_OFFSETS
	.align		4
        /*0050*/ 	.byte	0x04, 0x1c
        /*0052*/ 	.short	(.L_19 - .L_18)


	//   ....[0]....
.L_18:
        /*0054*/ 	.word	0x00003890


	//----- nvinfo : EIATTR_MAX_THREADS
	.align		4
.L_19:
        /*0058*/ 	.byte	0x04, 0x05
        /*005a*/ 	.short	(.L_21 - .L_20)
.L_20:
        /*005c*/ 	.word	0x000001c0
        /*0060*/ 	.word	0x00000001
        /*0064*/ 	.word	0x00000001


	//----- nvinfo : EIATTR_CRS_STACK_SIZE
	.align		4
.L_21:
        /*0068*/ 	.byte	0x04, 0x1e
        /*006a*/ 	.short	(.L_23 - .L_22)
.L_22:
        /*006c*/ 	.word	0x00000000
.L_23:


//--------------------- .nv.rel.action            --------------------------
	.section	.nv.rel.action,"",@"SHT_CUDA_RELOCINFO"
	.align	8
	.sectionentsize	8
        /*0000*/ 	.byte	0x4b, 0x00, 0x00, 0x00, 0x00, 0x00, 0x00, 0x00, 0x00, 0x02, 0x02, 0x08, 0x10, 0x0a, 0x2f, 0x22
        /* <DEDUP_REMOVED lines=13> */


//--------------------- .nv.constant0.candidate3  --------------------------
	.section	.nv.constant0.candidate3,"a",@progbits
	.align	4
.nv.constant0.candidate3:
	.zero		376


//--------------------- .text.candidate3          --------------------------
	.section	.text.candidate3,"ax",@progbits
	.sectionflags	@"SHF_BARRIERS=1"
	.sectioninfo	@"SHI_REGISTERS=95"
	.align	128
        .global         candidate3
        .type           candidate3,@function
        .size           candidate3,(.L_x_13 - candidate3)
        .other          candidate3,@"STO_CUDA_ENTRY STV_DEFAULT"
candidate3:
.text.candidate3:
[----:B------:R-:W-:-:S02]  /*0000*/  IMAD.MOV.U32 R1, RZ, RZ, c[0x0][0x28] ;  /* 0x00000a00ff017624 */ /* 0x000fc400078e00ff */
[----:B------:R-:W0:Y:S01]  /*0010*/  S2R R21, SR_TID.X ;  /* 0x0000000000157919 */ /* 0x000e220000002100 */
[----:B------:R-:W-:Y:S01]  /*0020*/  HFMA2.MMA R2, -RZ, RZ, 0, 0 ;  /* 0x00000000ff027435 */ /* 0x000fe200000001ff */
[----:B------:R-:W-:Y:S01]  /*0030*/  IMAD.MOV.U32 R56, RZ, RZ, RZ ;  /* 0x000000ffff387224 */ /* 0x000fe200078e00ff */
[----:B------:R-:W-:Y:S01]  /*0040*/  MOV R58, RZ ;  /* 0x000000ff003a7202 */ /* 0x000fe20000000f00 */
[----:B------:R-:W-:Y:S01]  /*0050*/  IMAD.MOV.U32 R4, RZ, RZ, RZ ;  /* 0x000000ffff047224 */ /* 0x000fe200078e00ff */
[----:B------:R-:W-:Y:S01]  /*0060*/  HFMA2.MMA R42, -RZ, RZ, 0, 0 ;  /* 0x00000000ff2a7435 */ /* 0x000fe200000001ff */
[----:B------:R-:W-:Y:S01]  /*0070*/  IMAD.MOV.U32 R6, RZ, RZ, RZ ;  /* 0x000000ffff067224 */ /* 0x000fe200078e00ff */
[----:B------:R-:W-:Y:S01]  /*0080*/  MOV R8, RZ ;  /* 0x000000ff00087202 */ /* 0x000fe20000000f00 */
[----:B------:R-:W-:Y:S01]  /*0090*/  IMAD.MOV.U32 R40, RZ, RZ, RZ ;  /* 0x000000ffff287224 */ /* 0x000fe200078e00ff */
[----:B------:R-:W-:Y:S01]  /*00a0*/  MOV R26, RZ ;  /* 0x000000ff001a7202 */ /* 0x000fe20000000f00 */
[----:B------:R-:W-:Y:S01]  /*00b0*/  IMAD.MOV.U32 R46, RZ, RZ, RZ ;  /* 0x000000ffff2e7224 */ /* 0x000fe200078e00ff */
[----:B------:R-:W-:Y:S01]  /*00c0*/  HFMA2.MMA R16, -RZ, RZ, 0, 0 ;  /* 0x00000000ff107435 */ /* 0x000fe200000001ff */
[----:B------:R-:W-:Y:S01]  /*00d0*/  IMAD.MOV.U32 R24, RZ, RZ, RZ ;  /* 0x000000ffff187224 */ /* 0x000fe200078e00ff */
[----:B------:R-:W1:Y:S01]  /*00e0*/  S2R R23, SR_CTAID.X ;  /* 0x0000000000177919 */ /* 0x000e620000002500 */
[----:B------:R-:W-:Y:S01]  /*00f0*/  IMAD.MOV.U32 R12, RZ, RZ, RZ ;  /* 0x000000ffff0c7224 */ /* 0x000fe200078e00ff */
[----:B------:R-:W-:Y:S01]  /*0100*/  ULDC.64 UR4, c[0x0][0x118] ;  /* 0x0000460000047ab9 */ /* 0x000fe20000000a00 */
[----:B------:R-:W-:Y:S01]  /*0110*/  IMAD.MOV.U32 R10, RZ, RZ, RZ ;  /* 0x000000ffff0a7224 */ /* 0x000fe200078e00ff */
[----:B------:R-:W-:Y:S06]  /*0120*/  BAR.SYNC 0x0 ;  /* 0x0000000000007b1d */ /* 0x000fec0000000000 */
[----:B------:R-:W-:Y:S01]  /*0130*/  IMAD.MOV.U32 R28, RZ, RZ, RZ ;  /* 0x000000ffff1c7224 */ /* 0x000fe200078e00ff */
[C---:B0-----:R-:W-:Y:S01]  /*0140*/  IADD3 R57, R21.reuse, 0x380, RZ ;  /* 0x0000038015397810 */ /* 0x041fe20007ffe0ff */
[----:B------:R-:W-:Y:S01]  /*0150*/  IMAD.MOV.U32 R3, RZ, RZ, R21 ;  /* 0x000000ffff037224 */ /* 0x000fe200078e0015 */
[C---:B------:R-:W-:Y:S01]  /*0160*/  IADD3 R59, R21.reuse, 0x700, RZ ;  /* 0x00000700153b7810 */ /* 0x040fe20007ffe0ff */
[----:B------:R-:W-:Y:S01]  /*0170*/  IMAD.MOV.U32 R44, RZ, RZ, RZ ;  /* 0x000000ffff2c7224 */ /* 0x000fe200078e00ff */
[C---:B------:R-:W-:Y:S01]  /*0180*/  IADD3 R5, R21.reuse, 0xa80, RZ ;  /* 0x00000a8015057810 */ /* 0x040fe20007ffe0ff */
[C---:B------:R-:W-:Y:S01]  /*0190*/  IMAD.HI R54, R21.reuse, -0x7926fabb, R2 ;  /* 0x86d9054515367827 */ /* 0x040fe200078e0202 */
[----:B------:R-:W-:-:S02]  /*01a0*/  IADD3 R3, R21, 0x540, RZ ;  /* 0x0000054015037810 */ /* 0x000fc40007ffe0ff */
[----:B------:R-:W-:Y:S01]  /*01b0*/  IADD3 R7, R21, 0xc40, RZ ;  /* 0x00000c4015077810 */ /* 0x000fe20007ffe0ff */
[----:B------:R-:W-:Y:S01]  /*01c0*/  IMAD.HI R56, R57, -0x7926fabb, R56 ;  /* 0x86d9054539387827 */ /* 0x000fe200078e0238 */
[C---:B------:R-:W-:Y:S02]  /*01d0*/  IADD3 R41, R21.reuse, 0xfc0, RZ ;  /* 0x00000fc015297810 */ /* 0x040fe40007ffe0ff */
[----:B------:R-:W-:Y:S01]  /*01e0*/  IADD3 R47, R21, 0x1880, RZ ;  /* 0x00001880152f7810 */ /* 0x000fe20007ffe0ff */
[----:B------:R-:W-:Y:S01]  /*01f0*/  IMAD.HI R57, R3, -0x7926fabb, R2 ;  /* 0x86d9054503397827 */ /* 0x000fe200078e0202 */
[C---:B------:R-:W-:Y:S02]  /*0200*/  IADD3 R3, R21.reuse, 0x8c0, RZ ;  /* 0x000008c015037810 */ /* 0x040fe40007ffe0ff */
[----:B------:R-:W-:Y:S01]  /*0210*/  IADD3 R25, R21, 0x5b, RZ ;  /* 0x0000005b15197810 */ /* 0x000fe20007ffe0ff */
[----:B------:R-:W-:Y:S01]  /*0220*/  IMAD.HI R58, R59, -0x7926fabb, R58 ;  /* 0x86d905453b3a7827 */ /* 0x000fe200078e023a */
        /* <DEDUP_REMOVED lines=39> */
[----:B------:R-:W-:-:S03]  /*04a0*/  SHF.R.U32.HI R79, RZ, 0x1f, R24 ;  /* 0x0000001fff4f7819 */ /* 0x000fc60000011618 */
[----:B------:R-:W-:Y:S01]  /*04b0*/  IMAD.HI R10, R9, -0x7926fabb, R8 ;  /* 0x86d90545090a7827 */ /* 0x000fe200078e0208 */
[----:B------:R-:W-:Y:S02]  /*04c0*/  IADD3 R8, R21, 0x5, RZ ;  /* 0x0000000515087810 */ /* 0x000fe40007ffe0ff */
[----:B------:R-:W-:Y:S01]  /*04d0*/  LEA.HI.SX32 R79, R24, R79, 0x19 ;  /* 0x0000004f184f7211 */ /* 0x000fe200078fcaff */
[----:B------:R-:W-:Y:S01]  /*04e0*/  IMAD.HI R42, R43, -0x7926fabb, R42 ;  /* 0x86d905452b2a7827 */ /* 0x000fe200078e022a */
[----:B------:R-:W-:Y:S02]  /*04f0*/  SHF.R.U32.HI R83, RZ, 0x1f, R10 ;  /* 0x0000001fff537819 */ /* 0x000fe4000001160a */
[----:B------:R-:W-:Y:S01]  /*0500*/  SHF.R.U32.HI R81, RZ, 0x1f, R60 ;  /* 0x0000001fff517819 */ /* 0x000fe2000001163c */
[----:B------:R-:W-:Y:S01]  /*0510*/  IMAD.HI R43, R3, -0x7926fabb, R2 ;  /* 0x86d90545032b7827 */ /* 0x000fe200078e0202 */
[----:B------:R-:W-:Y:S02]  /*0520*/  IADD3 R3, R21, 0x1c00, RZ ;  /* 0x00001c0015037810 */ /* 0x000fe40007ffe0ff */
[----:B------:R-:W-:Y:S01]  /*0530*/  LEA.HI.SX32 R83, R10, R83, 0x19 ;  /* 0x000000530a537211 */ /* 0x000fe200078fcaff */
[----:B------:R-:W-:Y:S01]  /*0540*/  IMAD.HI R66, R27, -0x7926fabb, R26 ;  /* 0x86d905451b427827 */ /* 0x000fe200078e021a */
[----:B------:R-:W-:-:S03]  /*0550*/  LEA.HI.SX32 R81, R60, R81, 0x19 ;  /* 0x000000513c517211 */ /* 0x000fc600078fcaff */
[----:B------:R-:W-:-:S04]  /*0560*/  IMAD.HI R61, R7, -0x7926fabb, R6 ;  /* 0x86d90545073d7827 */ /* 0x000fc800078e0206 */
[----:B------:R-:W-:Y:S01]  /*0570*/  IMAD.HI R26, R5, -0x7926fabb, R4 ;  /* 0x86d90545051a7827 */ /* 0x000fe200078e0204 */
[----:B------:R-:W-:-:S03]  /*0580*/  SHF.R.U32.HI R10, RZ, 0x1f, R61 ;  /* 0x0000001fff0a7819 */ /* 0x000fc6000001163d */
[----:B------:R-:W-:Y:S01]  /*0590*/  IMAD.HI R6, R12, 0x4bda12f7, RZ ;  /* 0x4bda12f70c067827 */ /* 0x000fe200078e02ff */
[----:B------:R-:W-:Y:S02]  /*05a0*/  SHF.R.U32.HI R85, RZ, 0x1f, R26 ;  /* 0x0000001fff557819 */ /* 0x000fe4000001161a */
[----:B------:R-:W-:Y:S01]  /*05b0*/  LEA.HI.SX32 R61, R61, R10, 0x19 ;  /* 0x0000000a3d3d7211 */ /* 0x000fe200078fcaff */
[----:B------:R-:W-:Y:S01]  /*05c0*/  IMAD.MOV.U32 R52, RZ, RZ, RZ ;  /* 0x000000ffff347224 */ /* 0x000fe200078e00ff */
[----:B------:R-:W-:Y:S01]  /*05d0*/  LEA.HI.SX32 R85, R26, R85, 0x19 ;  /* 0x000000551a557211 */ /* 0x000fe200078fcaff */
[----:B------:R-:W-:-:S04]  /*05e0*/  IMAD.HI R4, R8, 0x4bda12f7, RZ ;  /* 0x4bda12f708047827 */ /* 0x000fc800078e02ff */
        /* <DEDUP_REMOVED lines=8> */
[----:B------:R-:W-:Y:S01]  /*0670*/  IMAD.HI R68, R53, -0x7926fabb, R52 ;  /* 0x86d9054535447827 */ /* 0x000fe200078e0234 */
[----:B------:R-:W-:-:S03]  /*0680*/  IADD3 R52, R21, 0x4, RZ ;  /* 0x0000000415347810 */ /* 0x000fc60007ffe0ff */
[----:B------:R-:W-:-:S04]  /*0690*/  IMAD.HI R2, R0, 0x4bda12f7, RZ ;  /* 0x4bda12f700027827 */ /* 0x000fc800078e02ff */
[----:B------:R-:W-:Y:S01]  /*06a0*/  IMAD.MOV.U32 R34, RZ, RZ, RZ ;  /* 0x000000ffff227224 */ /* 0x000fe200078e00ff */
[----:B------:R-:W-:Y:S01]  /*06b0*/  SHF.R.U32.HI R3, RZ, 0x1f, R2 ;  /* 0x0000001fff037819 */ /* 0x000fe20000011602 */
[----:B------:R-:W-:-:S03]  /*06c0*/  IMAD.HI R6, R44, 0x4bda12f7, RZ ;  /* 0x4bda12f72c067827 */ /* 0x000fc600078e02ff */
[----:B------:R-:W-:Y:S01]  /*06d0*/  LEA.HI.SX32 R3, R2, R3, 0x1d ;  /* 0x0000000302037211 */ /* 0x000fe200078feaff */
[----:B------:R-:W-:Y:S01]  /*06e0*/  IMAD.MOV.U32 R36, RZ, RZ, RZ ;  /* 0x000000ffff247224 */ /* 0x000fe200078e00ff */
[----:B------:R-:W-:Y:S01]  /*06f0*/  SHF.R.U32.HI R71, RZ, 0x1f, R6 ;  /* 0x0000001fff477819 */ /* 0x000fe20000011606 */
[----:B------:R-:W-:-:S03]  /*0700*/  IMAD.HI R4, R52, 0x4bda12f7, RZ ;  /* 0x4bda12f734047827 */ /* 0x000fc600078e02ff */
[----:B------:R-:W-:Y:S01]  /*0710*/  LEA.HI.SX32 R71, R6, R71, 0x1d ;  /* 0x0000004706477211 */ /* 0x000fe200078feaff */
[----:B------:R-:W-:Y:S01]  /*0720*/  IMAD.HI R67, R35, -0x7926fabb, R34 ;  /* 0x86d9054523437827 */ /* 0x000fe200078e0222 */
[----:B------:R-:W-:Y:S02]  /*0730*/  IADD3 R34, R21, 0xe, RZ ;  /* 0x0000000e15227810 */ /* 0x000fe40007ffe0ff */
[----:B------:R-:W-:Y:S01]  /*0740*/  SHF.R.U32.HI R69, RZ, 0x1f, R4 ;  /* 0x0000001fff457819 */ /* 0x000fe20000011604 */
[----:B------:R-:W-:Y:S01]  /*0750*/  IMAD.HI R65, R37, -0x7926fabb, R36 ;  /* 0x86d9054525417827 */ /* 0x000fe200078e0224 */
[----:B------:R-:W-:Y:S02]  /*0760*/  IADD3 R36, R21, 0x19, RZ ;  /* 0x0000001915247810 */ /* 0x000fe40007ffe0ff */
[----:B------:R-:W-:Y:S01]  /*0770*/  LEA.HI.SX32 R69, R4, R69, 0x1d ;  /* 0x0000004504457211 */ /* 0x000fe200078feaff */
[----:B------:R-:W-:-:S04]  /*0780*/  IMAD.HI R2, R30, 0x4bda12f7, RZ ;  /* 0x4bda12f71e027827 */ /* 0x000fc800078e02ff */
[----:B------:R-:W-:Y:S01]  /*0790*/  IMAD.HI R62, R17, -0x7926fabb, R16 ;  /* 0x86d90545113e7827 */ /* 0x000fe200078e0210 */
[----:B------:R-:W-:-:S03]  /*07a0*/  SHF.R.U32.HI R33, RZ, 0x1f, R2 ;  /* 0x0000001fff217819 */ /* 0x000fc60000011602 */
[----:B------:R-:W-:Y:S01]  /*07b0*/  IMAD.HI R16, R18, 0x4bda12f7, RZ ;  /* 0x4bda12f712107827 */ /* 0x000fe200078e02ff */
[----:B------:R-:W-:-:S03]  /*07c0*/  LEA.HI.SX32 R33, R2, R33, 0x1d ;  /* 0x0000002102217211 */ /* 0x000fc600078feaff */
[----:B------:R-:W-:Y:S01]  /*07d0*/  IMAD.HI R6, R34, 0x4bda12f7, RZ ;  /* 0x4bda12f722067827 */ /* 0x000fe200078e02ff */
[----:B------:R-:W-:-:S03]  /*07e0*/  SHF.R.U32.HI R31, RZ, 0x1f, R16 ;  /* 0x0000001fff1f7819 */ /* 0x000fc60000011610 */
[----:B------:R-:W-:Y:S01]  /*07f0*/  IMAD.HI R4, R36, 0x4bda12f7, RZ ;  /* 0x4bda12f724047827 */ /* 0x000fe200078e02ff */
[----:B------:R-:W-:Y:S02]  /*0800*/  SHF.R.U32.HI R77, RZ, 0x1f, R6 ;  /* 0x0000001fff4d7819 */ /* 0x000fe40000011606 */
[----:B------:R-:W-:Y:S01]  /*0810*/  LEA.HI.SX32 R31, R16, R31, 0x1d ;  /* 0x0000001f101f7211 */ /* 0x000fe200078feaff */
[----:B------:R-:W-:Y:S01]  /*0820*/  IMAD.HI R2, R38, 0x4bda12f7, RZ ;  /* 0x4bda12f726027827 */ /* 0x000fe200078e02ff */
[----:B------:R-:W-:Y:S02]  /*0830*/  SHF.R.U32.HI R75, RZ, 0x1f, R4 ;  /* 0x0000001fff4b7819 */ /* 0x000fe40000011604 */
[----:B------:R-:W-:Y:S01]  /*0840*/  LEA.HI.SX32 R77, R6, R77, 0x1d ;  /* 0x0000004d064d7211 */ /* 0x000fe200078feaff */
[----:B------:R-:W-:Y:S01]  /*0850*/  IMAD R6, R3, -0x1b, R0 ;  /* 0xffffffe503067824 */ /* 0x000fe200078e0200 */
[----:B------:R-:W-:Y:S01]  /*0860*/  LEA.HI.SX32 R75, R4, R75, 0x1d ;  /* 0x0000004b044b7211 */ /* 0x000fe200078feaff */
[----:B------:R-:W-:Y:S01]  /*0870*/  IMAD R4, R19, -0x1b, R8 ;  /* 0xffffffe513047824 */ /* 0x000fe200078e0208 */
[----:B------:R-:W-:Y:S01]  /*0880*/  SHF.R.U32.HI R73, RZ, 0x1f, R2 ;  /* 0x0000001fff497819 */ /* 0x000fe20000011602 */
[----:B------:R-:W-:Y:S01]  /*0890*/  IMAD.HI R8, R32, 0x4bda12f7, RZ ;  /* 0x4bda12f720087827 */ /* 0x000fe200078e02ff */
[----:B------:R-:W-:-:S02]  /*08a0*/  IADD3 R0, R21, 0x3, RZ ;  /* 0x0000000315007810 */ /* 0x000fc40007ffe0ff */
[----:B------:R-:W-:Y:S01]  /*08b0*/  LEA.HI.SX32 R73, R2, R73, 0x1d ;  /* 0x0000004902497211 */ /* 0x000fe200078feaff */
[----:B------:R-:W-:Y:S01]  /*08c0*/  IMAD R18, R31, -0x1b, R18 ;  /* 0xffffffe51f127824 */ /* 0x000fe200078e0212 */
[----:B------:R-:W-:Y:S01]  /*08d0*/  IADD3 R31, R21, 0x8, RZ ;  /* 0x00000008151f7810 */ /* 0x000fe20007ffe0ff */
[----:B------:R-:W-:Y:S01]  /*08e0*/  IMAD R19, R29, -0x1b, R12 ;  /* 0xffffffe51d137824 */ /* 0x000fe200078e020c */
[----:B------:R-:W-:Y:S01]  /*08f0*/  SHF.R.U32.HI R29, RZ, 0x1f, R8 ;  /* 0x0000001fff1d7819 */ /* 0x000fe20000011608 */
[----:B------:R-:W-:-:S03]  /*0900*/  IMAD.HI R2, R0, 0x4bda12f7, RZ ;  /* 0x4bda12f700027827 */ /* 0x000fc600078e02ff */
[----:B------:R-:W-:Y:S01]  /*0910*/  LEA.HI.SX32 R29, R8, R29, 0x1d ;  /* 0x0000001d081d7211 */ /* 0x000fe200078feaff */
[----:B------:R-:W-:Y:S01]  /*0920*/  IMAD.HI R16, R31, 0x4bda12f7, RZ ;  /* 0x4bda12f71f107827 */ /* 0x000fe200078e02ff */
[----:B------:R-:W-:Y:S02]  /*0930*/  SHF.R.U32.HI R3, RZ, 0x1f, R2 ;  /* 0x0000001fff037819 */ /* 0x000fe40000011602 */
[----:B------:R-:W-:Y:S01]  /*0940*/  IADD3 R8, R21, 0x2, RZ ;  /* 0x0000000215087810 */ /* 0x000fe20007ffe0ff */
[----:B------:R-:W-:Y:S01]  /*0950*/  IMAD R12, R33, -0x1b, R30 ;  /* 0xffffffe5210c7824 */ /* 0x000fe200078e021e */
[----:B------:R-:W-:Y:S01]  /*0960*/  LEA.HI.SX32 R3, R2, R3, 0x1d ;  /* 0x0000000302037211 */ /* 0x000fe200078feaff */
[----:B------:R-:W-:Y:S01]  /*0970*/  IMAD R52, R69, -0x1b, R52 ;  /* 0xffffffe545347824 */ /* 0x000fe200078e0234 */
[----:B------:R-:W-:Y:S01]  /*0980*/  SHF.R.U32.HI R33, RZ, 0x1f, R16 ;  /* 0x0000001fff217819 */ /* 0x000fe20000011610 */
[----:B------:R-:W-:Y:S01]  /*0990*/  IMAD.HI R70, R8, 0x4bda12f7, RZ ;  /* 0x4bda12f708467827 */ /* 0x000fe200078e02ff */
[----:B------:R-:W-:-:S02]  /*09a0*/  IADD3 R30, R21, 0x18, RZ ;  /* 0x00000018151e7810 */ /* 0x000fc40007ffe0ff */
[----:B------:R-:W-:Y:S01]  /*09b0*/  IADD3 R69, R21, 0xd, RZ ;  /* 0x0000000d15457810 */ /* 0x000fe20007ffe0ff */
[----:B------:R-:W-:Y:S01]  /*09c0*/  IMAD R44, R71, -0x1b, R44 ;  /* 0xffffffe5472c7824 */ /* 0x000fe200078e022c */
[----:B------:R-:W-:Y:S01]  /*09d0*/  LEA.HI.SX32 R16, R16, R33, 0x1d ;  /* 0x0000002110107211 */ /* 0x000fe200078feaff */
[----:B------:R-:W-:Y:S01]  /*09e0*/  IMAD.HI R2, R30, 0x4bda12f7, RZ ;  /* 0x4bda12f71e027827 */ /* 0x000fe200078e02ff */
[----:B------:R-:W-:-:S03]  /*09f0*/  SHF.R.U32.HI R71, RZ, 0x1f, R70 ;  /* 0x0000001fff477819 */ /* 0x000fc60000011646 */
[----:B------:R-:W-:Y:S01]  /*0a00*/  IMAD R33, R3, -0x1b, R0 ;  /* 0xffffffe503217824 */ /* 0x000fe200078e0200 */
[----:B------:R-:W-:Y:S01]  /*0a10*/  SHF.R.U32.HI R3, RZ, 0x1f, R2 ;  /* 0x0000001fff037819 */ /* 0x000fe20000011602 */
[----:B------:R-:W-:Y:S01]  /*0a20*/  IMAD.HI R0, R69, 0x4bda12f7, RZ ;  /* 0x4bda12f745007827 */ /* 0x000fe200078e02ff */
[----:B------:R-:W-:Y:S02]  /*0a30*/  LEA.HI.SX32 R71, R70, R71, 0x1d ;  /* 0x0000004746477211 */ /* 0x000fe400078feaff */
[----:B------:R-:W-:Y:S01]  /*0a40*/  LEA.HI.SX32 R3, R2, R3, 0x1d ;  /* 0x0000000302037211 */ /* 0x000fe200078feaff */
[----:B------:R-:W-:Y:S01]  /*0a50*/  IMAD R32, R29, -0x1b, R32 ;  /* 0xffffffe51d207824 */ /* 0x000fe200078e0220 */
[----:B------:R-:W-:Y:S01]  /*0a60*/  SHF.R.U32.HI R29, RZ, 0x1f, R0 ;  /* 0x0000001fff1d7819 */ /* 0x000fe20000011600 */
[----:B------:R-:W-:Y:S01]  /*0a70*/  IMAD R31, R16, -0x1b, R31 ;  /* 0xffffffe5101f7824 */ /* 0x000fe200078e021f */
[----:B------:R-:W-:Y:S01]  /*0a80*/  SHF.R.U32.HI R70, RZ, 0x1f, R57 ;  /* 0x0000001fff467819 */ /* 0x000fe20000011639 */
[----:B------:R-:W-:Y:S01]  /*0a90*/  IMAD.HI R16, R35, 0x4bda12f7, RZ ;  /* 0x4bda12f723107827 */ /* 0x000fe200078e02ff */
[----:B------:R-:W-:-:S02]  /*0aa0*/  LEA.HI.SX32 R2, R0, R29, 0x1d ;  /* 0x0000001d00027211 */ /* 0x000fc400078feaff */
[----:B------:R-:W-:Y:S01]  /*0ab0*/  LEA.HI.SX32 R70, R57, R70, 0x19 ;  /* 0x0000004639467211 */ /* 0x000fe200078fcaff */
[----:B------:R-:W-:Y:S01]  /*0ac0*/  IMAD R0, R71, -0x1b, R8 ;  /* 0xffffffe547007824 */ /* 0x000fe200078e0208 */
[----:B------:R-:W-:Y:S01]  /*0ad0*/  SHF.R.U32.HI R71, RZ, 0x1f, R16 ;  /* 0x0000001fff477819 */ /* 0x000fe20000011610 */
[----:B------:R-:W-:-:S04]  /*0ae0*/  IMAD.HI R8, R21, 0x4bda12f7, RZ ;  /* 0x4bda12f715087827 */ /* 0x000fc800078e02ff */
[----:B------:R-:W-:Y:S02]  /*0af0*/  IMAD.MOV.U32 R22, RZ, RZ, RZ ;  /* 0x000000ffff167224 */ /* 0x000fe400078e00ff */
[----:B------:R-:W-:Y:S01]  /*0b00*/  IMAD R36, R75, -0x1b, R36 ;  /* 0xffffffe54b247824 */ /* 0x000fe200078e0224 */
[----:B------:R-:W-:Y:S01]  /*0b10*/  LEA.HI.SX32 R75, R16, R71, 0x1d ;  /* 0x00000047104b7211 */ /* 0x000fe200078feaff */
[----:B------:R-:W-:Y:S01]  /*0b20*/  IMAD R29, R2, -0x1b, R69 ;  /* 0xffffffe5021d7824 */ /* 0x000fe200078e0245 */
[----:B------:R-:W-:Y:S01]  /*0b30*/  SHF.R.U32.HI R69, RZ, 0x1f, R8 ;  /* 0x0000001fff457819 */ /* 0x000fe20000011608 */
[----:B-1----:R-:W-:Y:S01]  /*0b40*/  IMAD.HI R22, R23, -0x6db6db6d, R22 ;  /* 0x9249249317167827 */ /* 0x002fe200078e0216 */
[----:B------:R-:W-:Y:S02]  /*0b50*/  SHF.R.U32.HI R71, RZ, 0x1f, R54 ;  /* 0x0000001fff477819 */ /* 0x000fe40000011636 */
[----:B------:R-:W-:Y:S01]  /*0b60*/  LEA.HI.SX32 R8, R8, R69, 0x1d ;  /* 0x0000004508087211 */ /* 0x000fe200078feaff */
[----:B------:R-:W-:Y:S01]  /*0b70*/  IMAD R38, R73, -0x1b, R38 ;  /* 0xffffffe549267824 */ /* 0x000fe200078e0226 */
[----:B------:R-:W-:Y:S01]  /*0b80*/  SHF.R.U32.HI R69, RZ, 0x1f, R22 ;  /* 0x0000001fff457819 */ /* 0x000fe20000011616 */
[----:B------:R-:W-:Y:S01]  /*0b90*/  IMAD.MOV.U32 R14, RZ, RZ, RZ ;  /* 0x000000ffff0e7224 */ /* 0x000fe200078e00ff */
[----:B------:R-:W-:Y:S01]  /*0ba0*/  LEA.HI.SX32 R16, R54, R71, 0x19 ;  /* 0x0000004736107211 */ /* 0x000fe200078fcaff */
[----:B------:R-:W-:Y:S01]  /*0bb0*/  IMAD R34, R77, -0x1b, R34 ;  /* 0xffffffe54d227824 */ /* 0x000fe200078e0222 */
[----:B------:R-:W-:Y:S01]  /*0bc0*/  SHF.R.U32.HI R54, RZ, 0x1f, R67 ;  /* 0x0000001fff367819 */ /* 0x000fe20000011643 */
[----:B------:R-:W-:Y:S01]  /*0bd0*/  IMAD.HI R14, R15, -0x7926fabb, R14 ;  /* 0x86d905450f0e7827 */ /* 0x000fe200078e020e */
[----:B------:R-:W-:-:S02]  /*0be0*/  LEA.HI.SX32 R22, R22, R69, 0x1d ;  /* 0x0000004516167211 */ /* 0x000fc400078feaff */
[----:B------:R-:W-:Y:S01]  /*0bf0*/  SHF.R.U32.HI R69, RZ, 0x1f, R68 ;  /* 0x0000001fff457819 */ /* 0x000fe20000011644 */
[----:B------:R-:W-:Y:S01]  /*0c00*/  IMAD.MOV.U32 R20, RZ, RZ, RZ ;  /* 0x000000ffff147224 */ /* 0x000fe200078e00ff */
[----:B------:R-:W-:Y:S01]  /*0c10*/  LEA.HI.SX32 R73, R67, R54, 0x19 ;  /* 0x0000003643497211 */ /* 0x000fe200078fcaff */
[----:B------:R-:W-:Y:S01]  /*0c20*/  IMAD.MOV.U32 R10, RZ, RZ, RZ ;  /* 0x000000ffff0a7224 */ /* 0x000fe200078e00ff */
[----:B------:R-:W-:Y:S01]  /*0c30*/  SHF.R.U32.HI R67, RZ, 0x1f, R28 ;  /* 0x0000001fff437819 */ /* 0x000fe2000001161c */
[----:B------:R-:W-:Y:S01]  /*0c40*/  IMAD.HI R20, R21, -0x6db6db6d, R20 ;  /* 0x9249249315147827 */ /* 0x000fe200078e0214 */
[----:B------:R-:W-:Y:S02]  /*0c50*/  LEA.HI.SX32 R87, R68, R69, 0x19 ;  /* 0x0000004544577211 */ /* 0x000fe400078fcaff */
[----:B------:R-:W-:Y:S01]  /*0c60*/  LEA.HI.SX32 R68, R28, R67, 0x19 ;  /* 0x000000431c447211 */ /* 0x000fe200078fcaff */
[----:B------:R-:W-:Y:S01]  /*0c70*/  IMAD R60, R83, -0xf3, R9 ;  /* 0xffffff0d533c7824 */ /* 0x000fe200078e0209 */
[----:B------:R-:W-:Y:S01]  /*0c80*/  SHF.R.U32.HI R67, RZ, 0x1f, R58 ;  /* 0x0000001fff437819 */ /* 0x000fe2000001163a */
[----:B------:R-:W-:Y:S01]  /*0c90*/  IMAD R30, R3, -0x1b, R30 ;  /* 0xffffffe5031e7824 */ /* 0x000fe200078e021e */
[----:B------:R-:W-:Y:S01]  /*0ca0*/  SHF.R.U32.HI R69, RZ, 0x1f, R56 ;  /* 0x0000001fff457819 */ /* 0x000fe20000011638 */
[----:B------:R-:W-:Y:S01]  /*0cb0*/  IMAD.MOV.U32 R2, RZ, RZ, RZ ;  /* 0x000000ffff027224 */ /* 0x000fe200078e00ff */
[----:B------:R-:W-:Y:S01]  /*0cc0*/  LEA.HI.SX32 R57, R58, R67, 0x19 ;  /* 0x000000433a397211 */ /* 0x000fe200078fcaff */
[----:B------:R-:W-:Y:S01]  /*0cd0*/  IMAD R58, R61, -0xf3, R7 ;  /* 0xffffff0d3d3a7824 */ /* 0x000fe200078e0207 */
[----:B------:R-:W-:-:S02]  /*0ce0*/  LEA.HI.SX32 R56, R56, R69, 0x19 ;  /* 0x0000004538387211 */ /* 0x000fc400078fcaff */
[----:B------:R-:W-:Y:S02]  /*0cf0*/  SHF.R.U32.HI R28, RZ, 0x1f, R59 ;  /* 0x0000001fff1c7819 */ /* 0x000fe4000001163b */
[----:B------:R-:W-:Y:S02]  /*0d00*/  SHF.R.U32.HI R67, RZ, 0x1f, R66 ;  /* 0x0000001fff437819 */ /* 0x000fe40000011642 */
[----:B------:R-:W-:Y:S02]  /*0d10*/  SHF.R.U32.HI R71, RZ, 0x1f, R62 ;  /* 0x0000001fff477819 */ /* 0x000fe4000001163e */
[----:B------:R-:W-:Y:S02]  /*0d20*/  SHF.R.U32.HI R77, RZ, 0x1f, R14 ;  /* 0x0000001fff4d7819 */ /* 0x000fe4000001160e */
[----:B------:R-:W-:Y:S02]  /*0d30*/  SHF.R.U32.HI R69, RZ, 0x1f, R64 ;  /* 0x0000001fff457819 */ /* 0x000fe40000011640 */
[----:B------:R-:W-:-:S02]  /*0d40*/  LEA.HI.SX32 R59, R59, R28, 0x19 ;  /* 0x0000001c3b3b7211 */ /* 0x000fc400078fcaff */
[----:B------:R-:W-:Y:S01]  /*0d50*/  LEA.HI.SX32 R67, R66, R67, 0x19 ;  /* 0x0000004342437211 */ /* 0x000fe200078fcaff */
[----:B------:R-:W-:Y:S01]  /*0d60*/  IMAD R66, R79, -0xf3, R13 ;  /* 0xffffff0d4f427824 */ /* 0x000fe200078e020d */
[----:B------:R-:W-:Y:S01]  /*0d70*/  LEA.HI.SX32 R71, R62, R71, 0x19 ;  /* 0x000000473e477211 */ /* 0x000fe200078fcaff */
[--C-:B------:R-:W-:Y:S01]  /*0d80*/  IMAD R62, R75, -0x1b, R35.reuse ;  /* 0xffffffe54b3e7824 */ /* 0x100fe200078e0223 */
[----:B------:R-:W-:Y:S01]  /*0d90*/  LEA.HI.SX32 R77, R14, R77, 0x19 ;  /* 0x0000004d0e4d7211 */ /* 0x000fe200078fcaff */
[----:B------:R-:W-:Y:S01]  /*0da0*/  IMAD R14, R73, -0xf3, R35 ;  /* 0xffffff0d490e7824 */ /* 0x000fe200078e0223 */
[----:B------:R-:W-:Y:S01]  /*0db0*/  SHF.R.U32.HI R28, RZ, 0x1f, R65 ;  /* 0x0000001fff1c7819 */ /* 0x000fe20000011641 */
[----:B------:R-:W-:Y:S01]  /*0dc0*/  IMAD R26, R67, -0xf3, R27 ;  /* 0xffffff0d431a7824 */ /* 0x000fe200078e021b */
[----:B------:R-:W-:Y:S01]  /*0dd0*/  LEA.HI.SX32 R69, R64, R69, 0x19 ;  /* 0x0000004540457211 */ /* 0x000fe200078fcaff */
[----:B------:R-:W-:Y:S01]  /*0de0*/  IMAD R71, R71, -0xf3, R17 ;  /* 0xffffff0d47477824 */ /* 0x000fe200078e0211 */
[----:B------:R-:W-:Y:S01]  /*0df0*/  LOP3.LUT R35, R23, 0x1, RZ, 0xc0, !PT ;  /* 0x0000000117237812 */ /* 0x000fe200078ec0ff */
[----:B------:R-:W-:Y:S01]  /*0e00*/  IMAD.HI R26, R26, 0x4bda12f7, RZ ;  /* 0x4bda12f71a1a7827 */ /* 0x000fe200078e02ff */
[----:B------:R-:W-:-:S02]  /*0e10*/  LEA.HI.SX32 R65, R65, R28, 0x19 ;  /* 0x0000001c41417211 */ /* 0x000fc400078fcaff */
[----:B------:R-:W-:Y:S01]  /*0e20*/  SHF.R.U32.HI R28, RZ, 0x1f, R63 ;  /* 0x0000001fff1c7819 */ /* 0x000fe2000001163f */
[----:B------:R-:W-:Y:S01]  /*0e30*/  IMAD R27, R69, -0xf3, R45 ;  /* 0xffffff0d451b7824 */ /* 0x000fe200078e022d */
[----:B------:R-:W-:Y:S01]  /*0e40*/  IADD3 R3, R21, 0xeb, RZ ;  /* 0x000000eb15037810 */ /* 0x000fe20007ffe0ff */
[----:B------:R-:W-:Y:S01]  /*0e50*/  IMAD R69, R35, 0x1c, RZ ;  /* 0x0000001c23457824 */ /* 0x000fe200078e02ff */
[----:B------:R-:W-:Y:S01]  /*0e60*/  LEA.HI.SX32 R63, R63, R28, 0x19 ;  /* 0x0000001c3f3f7211 */ /* 0x000fe200078fcaff */
[----:B------:R-:W-:Y:S01]  /*0e70*/  IMAD R24, R65, -0xf3, R37 ;  /* 0xffffff0d41187824 */ /* 0x000fe200078e0225 */
[----:B------:R-:W-:Y:S01]  /*0e80*/  SHF.R.U32.HI R37, RZ, 0x1f, R20 ;  /* 0x0000001fff257819 */ /* 0x000fe20000011614 */
[----:B------:R-:W-:Y:S02]  /*0e90*/  IMAD R65, R22, 0x18800, R69 ;  /* 0x0001880016417824 */ /* 0x000fe400078e0245 */
[----:B------:R-:W-:Y:S01]  /*0ea0*/  IMAD R25, R63, -0xf3, R25 ;  /* 0xffffff0d3f197824 */ /* 0x000fe200078e0219 */
[----:B------:R-:W-:Y:S01]  /*0eb0*/  LEA.HI.SX32 R54, R20, R37, 0x1c ;  /* 0x0000002514367211 */ /* 0x000fe200078fe2ff */
[----:B------:R-:W-:Y:S01]  /*0ec0*/  IMAD R28, R87, -0xf3, R53 ;  /* 0xffffff0d571c7824 */ /* 0x000fe200078e0235 */
[----:B------:R-:W-:Y:S01]  /*0ed0*/  IADD3 R65, R65, -0x39, RZ ;  /* 0xffffffc741417810 */ /* 0x000fe20007ffe0ff */
[----:B------:R-:W-:-:S02]  /*0ee0*/  IMAD R63, R81, -0xf3, R11 ;  /* 0xffffff0d513f7824 */ /* 0x000fc400078e020b */
[----:B------:R-:W-:Y:S01]  /*0ef0*/  IMAD R11, R54, -0x1c, R21 ;  /* 0xffffffe4360b7824 */ /* 0x000fe200078e0215 */
[----:B------:R-:W-:Y:S01]  /*0f00*/  IADD3 R7, R65, R4, RZ ;  /* 0x0000000441077210 */ /* 0x000fe20007ffe0ff */
[----:B------:R-:W-:Y:S02]  /*0f10*/  IMAD R53, R85, -0xf3, R5 ;  /* 0xffffff0d55357824 */ /* 0x000fe400078e0205 */
[----:B------:R-:W-:Y:S02]  /*0f20*/  IMAD.IADD R5, R6, 0x1, R65 ;  /* 0x0000000106057824 */ /* 0x000fe400078e0241 */
[----:B------:R-:W-:Y:S02]  /*0f30*/  IMAD.IADD R9, R65, 0x1, R19 ;  /* 0x0000000141097824 */ /* 0x000fe400078e0213 */
[----:B------:R-:W-:Y:S01]  /*0f40*/  IMAD R64, R56, 0xc40, R7 ;  /* 0x00000c4038407824 */ /* 0x000fe200078e0207 */
[----:B------:R-:W-:Y:S01]  /*0f50*/  SHF.R.U32.HI R7, RZ, 0x1f, R26 ;  /* 0x0000001fff077819 */ /* 0x000fe2000001161a */
[----:B------:R-:W-:-:S03]  /*0f60*/  IMAD.HI R45, R11, -0x6db6db6d, R10 ;  /* 0x924924930b2d7827 */ /* 0x000fc600078e020a */
[----:B------:R-:W-:Y:S01]  /*0f70*/  LEA.HI.SX32 R26, R26, R7, 0x1d ;  /* 0x000000071a1a7211 */ /* 0x000fe200078feaff */
[----:B------:R-:W-:Y:S02]  /*0f80*/  IMAD R56, R8, -0x1b, R21 ;  /* 0xffffffe508387824 */ /* 0x000fe400078e0215 */
[----:B------:R-:W-:Y:S02]  /*0f90*/  IMAD R68, R68, 0xc40, R5 ;  /* 0x00000c4044447824 */ /* 0x000fe400078e0205 */
[----:B------:R-:W-:Y:S02]  /*0fa0*/  IMAD.IADD R10, R65, 0x1, R18 ;  /* 0x00000001410a7824 */ /* 0x000fe400078e0212 */
[----:B------:R-:W-:Y:S02]  /*0fb0*/  IMAD R5, R16, -0xf3, R21 ;  /* 0xffffff0d10057824 */ /* 0x000fe400078e0215 */
[----:B------:R-:W-:Y:S02]  /*0fc0*/  IMAD R72, R70, 0xc40, R9 ;  /* 0x00000c4046487824 */ /* 0x000fe400078e0209 */
[----:B------:R-:W-:-:S02]  /*0fd0*/  IMAD R9, R16, 0xc40, R56 ;  /* 0x00000c4010097824 */ /* 0x000fc400078e0238 */
[----:B------:R-:W-:Y:S02]  /*0fe0*/  IMAD R82, R57, 0xc40, R10 ;  /* 0x00000c4039527824 */ /* 0x000fe400078e020a */
[----:B------:R-:W-:-:S04]  /*0ff0*/  IMAD.HI R5, R5, 0x4bda12f7, RZ ;  /* 0x4bda12f705057827 */ /* 0x000fc800078e02ff */
[C---:B------:R-:W-:Y:S01]  /*1000*/  IMAD R57, R22.reuse, -0xe, R23 ;  /* 0xfffffff216397824 */ /* 0x040fe200078e0217 */
[----:B------:R-:W-:Y:S01]  /*1010*/  SHF.R.U32.HI R8, RZ, 0x1f, R5 ;  /* 0x0000001fff087819 */ /* 0x000fe20000011605 */
[----:B------:R-:W-:Y:S01]  /*1020*/  IMAD R10, R22, 0x18800, R9 ;  /* 0x00018800160a7824 */ /* 0x000fe200078e0209 */
[----:B------:R-:W-:Y:S01]  /*1030*/  HFMA2.MMA R23, -RZ, RZ, 0, 2.384185791015625e-07 ;  /* 0x00000004ff177435 */ /* 0x000fe200000001ff */
[----:B------:R-:W-:Y:S01]  /*1040*/  IMAD.HI R24, R24, 0x4bda12f7, RZ ;  /* 0x4bda12f718187827 */ /* 0x000fe200078e02ff */
[----:B------:R-:W-:Y:S02]  /*1050*/  SHF.R.S32.HI R57, RZ, 0x1, R57 ;  /* 0x00000001ff397819 */ /* 0x000fe40000011439 */
[----:B------:R-:W-:Y:S01]  /*1060*/  LEA.HI.SX32 R8, R5, R8, 0x1d ;  /* 0x0000000805087211 */ /* 0x000fe200078feaff */
[----:B------:R-:W-:Y:S01]  /*1070*/  IMAD R10, R35, 0x1c, R10 ;  /* 0x0000001c230a7824 */ /* 0x000fe200078e020a */
[----:B------:R-:W-:Y:S01]  /*1080*/  SHF.R.U32.HI R5, RZ, 0x1f, R24 ;  /* 0x0000001fff057819 */ /* 0x000fe20000011618 */
[----:B------:R-:W-:Y:S01]  /*1090*/  IMAD.IADD R70, R65, 0x1, R12 ;  /* 0x0000000141467824 */ /* 0x000fe200078e020c */
[C---:B------:R-:W-:Y:S01]  /*10a0*/  LEA R7, R57.reuse, R8, 0x3 ;  /* 0x0000000839077211 */ /* 0x040fe200078e18ff */
[----:B------:R-:W-:Y:S01]  /*10b0*/  IMAD R10, R57, 0x1c0, R10 ;  /* 0x000001c0390a7824 */ /* 0x000fe200078e020a */
[----:B------:R-:W-:Y:S01]  /*10c0*/  LEA.HI.SX32 R24, R24, R5, 0x1d ;  /* 0x0000000518187211 */ /* 0x000fe200078feaff */
[----:B------:R-:W-:Y:S01]  /*10d0*/  IMAD.HI R27, R27, 0x4bda12f7, RZ ;  /* 0x4bda12f71b1b7827 */ /* 0x000fe200078e02ff */
[----:B------:R-:W-:-:S02]  /*10e0*/  ISETP.GE.AND P0, PT, R7, 0x1, PT ;  /* 0x000000010700780c */ /* 0x000fc40003f06270 */
[----:B------:R-:W-:Y:S01]  /*10f0*/  IADD3 R5, R10, -0x39, RZ ;  /* 0xffffffc70a057810 */ /* 0x000fe20007ffe0ff */
[----:B------:R-:W-:Y:S01]  /*1100*/  IMAD R84, R59, 0xc40, R70 ;  /* 0x00000c403b547824 */ /* 0x000fe200078e0246 */
[----:B------:R-:W-:Y:S01]  /*1110*/  SHF.R.U32.HI R16, RZ, 0x1f, R27 ;  /* 0x0000001fff107819 */ /* 0x000fe2000001161b */
[----:B------:R-:W-:Y:S01]  /*1120*/  IMAD R59, R35, 0x1c, R6 ;  /* 0x0000001c233b7824 */ /* 0x000fe200078e0206 */
[----:B------:R-:W-:Y:S01]  /*1130*/  P2R R81, PR, RZ, 0x1 ;  /* 0x00000001ff517803 */ /* 0x000fe20000000000 */
[----:B------:R-:W-:Y:S01]  /*1140*/  IMAD R10, R8, 0x38, R5 ;  /* 0x00000038080a7824 */ /* 0x000fe200078e0205 */
[----:B------:R-:W-:Y:S01]  /*1150*/  LEA.HI.SX32 R16, R27, R16, 0x1d ;  /* 0x000000101b107211 */ /* 0x000fe200078feaff */
[----:B------:R-:W-:Y:S02]  /*1160*/  IMAD R5, R57, 0x1c0, R68 ;  /* 0x000001c039057824 */ /* 0x000fe400078e0244 */
[----:B------:R-:W-:Y:S02]  /*1170*/  IMAD R56, R35, 0x1c, R56 ;  /* 0x0000001c23387824 */ /* 0x000fe400078e0238 */
[----:B------:R-:W-:-:S02]  /*1180*/  IMAD R8, R26, 0x38, R5 ;  /* 0x000000381a087824 */ /* 0x000fc400078e0205 */
[----:B------:R-:W-:Y:S01]  /*1190*/  IMAD R26, R57, 0x8, R26 ;  /* 0x00000008391a7824 */ /* 0x000fe200078e021a */
[----:B------:R-:W-:Y:S01]  /*11a0*/  ISETP.LT.OR P1, PT, R56, 0x1, !P0 ;  /* 0x000000013800780c */ /* 0x000fe20004721670 */
[----:B------:R-:W-:-:S03]  /*11b0*/  IMAD.HI R71, R71, 0x4bda12f7, RZ ;  /* 0x4bda12f747477827 */ /* 0x000fc600078e02ff */
[----:B------:R-:W-:Y:S01]  /*11c0*/  ISETP.GE.AND P2, PT, R26, 0x1, PT ;  /* 0x000000011a00780c */ /* 0x000fe20003f46270 */
[C---:B------:R-:W-:Y:S01]  /*11d0*/  IMAD R9, R57.reuse, 0x1c0, R72 ;  /* 0x000001c039097824 */ /* 0x040fe200078e0248 */
[----:B------:R-:W-:Y:S01]  /*11e0*/  SHF.R.U32.HI R74, RZ, 0x1f, R71 ;  /* 0x0000001fff4a7819 */ /* 0x000fe20000011647 */
[----:B------:R-:W-:Y:S01]  /*11f0*/  IMAD R7, R57, 0x1c0, R64 ;  /* 0x000001c039077824 */ /* 0x000fe200078e0240 */
[----:B------:R-:W-:Y:S01]  /*1200*/  P2R R79, PR, RZ, 0x4 ;  /* 0x00000004ff4f7803 */ /* 0x000fe20000000000 */
[----:B------:R-:W-:Y:S01]  /*1210*/  HFMA2.MMA R72, -RZ, RZ, 0, 0 ;  /* 0x00000000ff487435 */ /* 0x000fe200000001ff */
[----:B------:R-:W-:Y:S01]  /*1220*/  ISETP.LT.OR P2, PT, R59, 0x1, !P2 ;  /* 0x000000013b00780c */ /* 0x000fe20005741670 */
[----:B------:R-:W-:Y:S01]  /*1230*/  IMAD R78, R16, 0x38, R9 ;  /* 0x00000038104e7824 */ /* 0x000fe200078e0209 */
[----:B------:R-:W-:Y:S01]  /*1240*/  LEA.HI.SX32 R80, R71, R74, 0x1d ;  /* 0x0000004a47507211 */ /* 0x000fe200078feaff */
[----:B------:R-:W-:Y:S02]  /*1250*/  IMAD R64, R24, 0x38, R7 ;  /* 0x0000003818407824 */ /* 0x000fe400078e0207 */
[----:B------:R-:W-:-:S04]  /*1260*/  IMAD.WIDE R8, R8, R23, c[0x0][0x160] ;  /* 0x0000580008087625 */ /* 0x000fc800078e0217 */
[----:B------:R-:W-:Y:S02]  /*1270*/  IMAD R24, R57, 0x8, R24 ;  /* 0x0000000839187824 */ /* 0x000fe400078e0218 */
[----:B------:R-:W-:Y:S02]  /*1280*/  IMAD.MOV.U32 R74, RZ, RZ, RZ ;  /* 0x000000ffff4a7224 */ /* 0x000fe400078e00ff */
[----:B------:R-:W-:Y:S01]  /*1290*/  IMAD.WIDE R10, R10, R23, c[0x0][0x160] ;  /* 0x000058000a0a7625 */ /* 0x000fe200078e0217 */
[----:B------:R-:W2:Y:S01]  /*12a0*/  @!P2 LDG.E.CONSTANT R72, [R8.64] ;  /* 0x000000040848a981 */ /* 0x000ea2000c1e9900 */
[----:B------:R-:W-:Y:S02]  /*12b0*/  ISETP.GE.AND P3, PT, R24, 0x1, PT ;  /* 0x000000011800780c */ /* 0x000fe40003f66270 */
[----:B------:R-:W-:Y:S01]  /*12c0*/  IMAD.IADD R61, R69, 0x1, R4 ;  /* 0x00000001453d7824 */ /* 0x000fe200078e0204 */
[----:B------:R-:W3:Y:S01]  /*12d0*/  @!P1 LDG.E.CONSTANT R74, [R10.64] ;  /* 0x000000040a4a9981 */ /* 0x000ee2000c1e9900 */
[----:B------:R-:W-:-:S03]  /*12e0*/  IMAD.HI R25, R25, 0x4bda12f7, RZ ;  /* 0x4bda12f719197827 */ /* 0x000fc600078e02ff */
[----:B------:R-:W-:Y:S01]  /*12f0*/  ISETP.LT.OR P1, PT, R61, 0x1, !P3 ;  /* 0x000000013d00780c */ /* 0x000fe20005f21670 */
[----:B------:R-:W-:Y:S01]  /*1300*/  IMAD R16, R57, 0x8, R16 ;  /* 0x0000000839107824 */ /* 0x000fe200078e0210 */
[----:B------:R-:W-:Y:S01]  /*1310*/  SHF.R.U32.HI R70, RZ, 0x1f, R25 ;  /* 0x0000001fff467819 */ /* 0x000fe20000011619 */
[----:B------:R-:W-:-:S03]  /*1320*/  IMAD.WIDE R6, R64, R23, c[0x0][0x160] ;  /* 0x0000580040067625 */ /* 0x000fc600078e0217 */
[----:B------:R-:W-:Y:S01]  /*1330*/  LEA.HI.SX32 R76, R25, R70, 0x1d ;  /* 0x00000046194c7211 */ /* 0x000fe200078feaff */
[----:B------:R-:W-:Y:S01]  /*1340*/  IMAD.MOV.U32 R70, RZ, RZ, RZ ;  /* 0x000000ffff467224 */ /* 0x000fe200078e00ff */
[----:B------:R-:W-:Y:S01]  /*1350*/  ISETP.GE.AND P0, PT, R16, 0x1, PT ;  /* 0x000000011000780c */ /* 0x000fe20003f06270 */
[----:B------:R-:W-:Y:S02]  /*1360*/  IMAD.IADD R5, R69, 0x1, R19 ;  /* 0x0000000145057824 */ /* 0x000fe400078e0213 */
[----:B------:R-:W-:Y:S01]  /*1370*/  IMAD.HI R2, R3, -0x7926fabb, R2 ;  /* 0x86d9054503027827 */ /* 0x000fe200078e0202 */
[----:B------:R-:W-:Y:S01]  /*1380*/  P2R R75, PR, RZ, 0x1 ;  /* 0x00000001ff4b7803 */ /* 0x000fe20000000000 */
[----:B------:R-:W4:Y:S01]  /*1390*/  @!P1 LDG.E.CONSTANT R70, [R6.64] ;  /* 0x0000000406469981 */ /* 0x000f22000c1e9900 */
[----:B------:R-:W-:Y:S01]  /*13a0*/  ISETP.LT.OR P0, PT, R5, 0x1, !P0 ;  /* 0x000000010500780c */ /* 0x000fe20004701670 */
[----:B------:R-:W-:Y:S01]  /*13b0*/  IMAD R5, R57, 0x1c0, R82 ;  /* 0x000001c039057824 */ /* 0x000fe200078e0252 */
[----:B------:R-:W-:Y:S01]  /*13c0*/  MOV R68, RZ ;  /* 0x000000ff00447202 */ /* 0x000fe20000000f00 */
[----:B------:R-:W-:Y:S01]  /*13d0*/  IMAD R67, R77, -0xf3, R15 ;  /* 0xffffff0d4d437824 */ /* 0x000fe200078e020f */
[----:B------:R-:W-:Y:S01]  /*13e0*/  IADD3 R25, R21, 0xc5, RZ ;  /* 0x000000c515197810 */ /* 0x000fe20007ffe0ff */
[----:B------:R-:W-:-:S02]  /*13f0*/  IMAD R16, R76, 0x38, R5 ;  /* 0x000000384c107824 */ /* 0x000fc400078e0205 */
[----:B------:R-:W-:Y:S02]  /*1400*/  IMAD R13, R57, 0x1c0, R84 ;  /* 0x000001c0390d7824 */ /* 0x000fe400078e0254 */
[----:B------:R-:W-:Y:S01]  /*1410*/  IMAD.HI R14, R14, 0x4bda12f7, RZ ;  /* 0x4bda12f70e0e7827 */ /* 0x000fe200078e02ff */
[----:B------:R-:W-:Y:S02]  /*1420*/  IADD3 R27, R21, 0x9f, RZ ;  /* 0x0000009f151b7810 */ /* 0x000fe40007ffe0ff */
[----:B------:R-:W-:Y:S01]  /*1430*/  P2R R77, PR, RZ, 0x8 ;  /* 0x00000008ff4d7803 */ /* 0x000fe20000000000 */
[----:B------:R-:W-:-:S05]  /*1440*/  IMAD.WIDE R4, R78, R23, c[0x0][0x160] ;  /* 0x000058004e047625 */ /* 0x000fca00078e0217 */
[----:B------:R-:W4:Y:S01]  /*1450*/  @!P0 LDG.E.CONSTANT R68, [R4.64] ;  /* 0x0000000404448981 */ /* 0x000f22000c1e9900 */
[----:B------:R-:W-:Y:S02]  /*1460*/  IMAD R76, R57, 0x8, R76 ;  /* 0x00000008394c7824 */ /* 0x000fe400078e024c */
[----:B------:R-:W-:Y:S02]  /*1470*/  IMAD.MOV.U32 R24, RZ, RZ, RZ ;  /* 0x000000ffff187224 */ /* 0x000fe400078e00ff */
[----:B------:R-:W-:Y:S01]  /*1480*/  IMAD.IADD R69, R69, 0x1, R18 ;  /* 0x0000000145457824 */ /* 0x000fe200078e0212 */
[----:B------:R-:W-:Y:S01]  /*1490*/  ISETP.GE.AND P4, PT, R76, 0x1, PT ;  /* 0x000000014c00780c */ /* 0x000fe20003f86270 */
[----:B------:R-:W-:Y:S01]  /*14a0*/  IMAD R64, R80, 0x38, R13 ;  /* 0x0000003850407824 */ /* 0x000fe200078e020d */
[----:B------:R-:W-:Y:S01]  /*14b0*/  SHF.R.U32.HI R13, RZ, 0x1f, R2 ;  /* 0x0000001fff0d7819 */ /* 0x000fe20000011602 */
[----:B------:R-:W-:Y:S01]  /*14c0*/  IMAD.HI R15, R25, -0x7926fabb, R24 ;  /* 0x86d90545190f7827 */ /* 0x000fe200078e0218 */
[----:B------:R-:W-:-:S02]  /*14d0*/  ISETP.LT.OR P0, PT, R69, 0x1, !P4 ;  /* 0x000000014500780c */ /* 0x000fc40006701670 */
[----:B------:R-:W-:Y:S02]  /*14e0*/  LEA.HI.SX32 R73, R2, R13, 0x19 ;  /* 0x0000000d02497211 */ /* 0x000fe400078fcaff */
[----:B------:R-:W-:Y:S02]  /*14f0*/  SHF.R.U32.HI R24, RZ, 0x1f, R55 ;  /* 0x0000001fff187819 */ /* 0x000fe40000011637 */
[----:B------:R-:W-:Y:S02]  /*1500*/  SHF.R.U32.HI R2, RZ, 0x1f, R15 ;  /* 0x0000001fff027819 */ /* 0x000fe4000001160f */
[----:B------:R-:W-:Y:S01]  /*1510*/  SHF.R.U32.HI R13, RZ, 0x1f, R14 ;  /* 0x0000001fff0d7819 */ /* 0x000fe2000001160e */
[----:B------:R-:W-:Y:S01]  /*1520*/  IMAD.MOV.U32 R78, RZ, RZ, RZ ;  /* 0x000000ffff4e7224 */ /* 0x000fe200078e00ff */
[----:B------:R-:W-:Y:S01]  /*1530*/  LEA.HI.SX32 R24, R55, R24, 0x19 ;  /* 0x0000001837187211 */ /* 0x000fe200078fcaff */
[----:B------:R-:W-:Y:S01]  /*1540*/  IMAD R55, R35, 0x1c, R12 ;  /* 0x0000001c23377824 */ /* 0x000fe200078e020c */
[----:B------:R-:W-:-:S02]  /*1550*/  LEA.HI.SX32 R71, R15, R2, 0x19 ;  /* 0x000000020f477211 */ /* 0x000fc400078fcaff */
[----:B------:R-:W-:Y:S01]  /*1560*/  LEA.HI.SX32 R2, R14, R13, 0x1d ;  /* 0x0000000d0e027211 */ /* 0x000fe200078feaff */
[----:B------:R-:W-:Y:S01]  /*1570*/  IMAD.WIDE R12, R16, R23, c[0x0][0x160] ;  /* 0x00005800100c7625 */ /* 0x000fe200078e0217 */
[----:B------:R-:W-:-:S03]  /*1580*/  IADD3 R15, R65, R62, RZ ;  /* 0x0000003e410f7210 */ /* 0x000fc60007ffe0ff */
[----:B------:R-:W-:Y:S01]  /*1590*/  IMAD R80, R57, 0x8, R80 ;  /* 0x0000000839507824 */ /* 0x000fe200078e0250 */
[----:B------:R-:W4:Y:S01]  /*15a0*/  @!P0 LDG.E.CONSTANT R78, [R12.64] ;  /* 0x000000040c4e8981 */ /* 0x000f22000c1e9900 */
[----:B------:R-:W-:-:S03]  /*15b0*/  IMAD.MOV.U32 R26, RZ, RZ, RZ ;  /* 0x000000ffff1a7224 */ /* 0x000fc600078e00ff */
[----:B------:R-:W-:Y:S01]  /*15c0*/  ISETP.GE.AND P3, PT, R80, 0x1, PT ;  /* 0x000000015000780c */ /* 0x000fe20003f66270 */
[----:B------:R-:W-:-:S03]  /*15d0*/  IMAD.HI R17, R27, -0x7926fabb, R26 ;  /* 0x86d905451b117827 */ /* 0x000fc600078e021a */
[----:B------:R-:W-:Y:S01]  /*15e0*/  ISETP.LT.OR P0, PT, R55, 0x1, !P3 ;  /* 0x000000013700780c */ /* 0x000fe20005f01670 */
[----:B------:R-:W-:Y:S01]  /*15f0*/  IMAD R24, R24, 0xc40, R15 ;  /* 0x00000c4018187824 */ /* 0x000fe200078e020f */
[----:B------:R-:W-:-:S03]  /*1600*/  SHF.R.U32.HI R14, RZ, 0x1f, R17 ;  /* 0x0000001fff0e7819 */ /* 0x000fc60000011611 */
[----:B------:R-:W-:Y:S01]  /*1610*/  IMAD R15, R57, 0x1c0, R24 ;  /* 0x000001c0390f7824 */ /* 0x000fe200078e0218 */
[----:B------:R-:W-:Y:S01]  /*1620*/  LEA.HI.SX32 R69, R17, R14, 0x19 ;  /* 0x0000000e11457211 */ /* 0x000fe200078fcaff */
[----:B------:R-:W-:Y:S02]  /*1630*/  IMAD.MOV.U32 R76, RZ, RZ, RZ ;  /* 0x000000ffff4c7224 */ /* 0x000fe400078e00ff */
[----:B------:R-:W-:Y:S02]  /*1640*/  IMAD R16, R2, 0x38, R15 ;  /* 0x0000003802107824 */ /* 0x000fe400078e020f */
[----:B------:R-:W-:-:S05]  /*1650*/  IMAD.WIDE R14, R64, R23, c[0x0][0x160] ;  /* 0x00005800400e7625 */ /* 0x000fca00078e0217 */
[----:B------:R-:W4:Y:S01]  /*1660*/  @!P0 LDG.E.CONSTANT R76, [R14.64] ;  /* 0x000000040e4c8981 */ /* 0x000f22000c1e9900 */
[----:B------:R-:W-:Y:S01]  /*1670*/  IMAD R71, R71, -0xf3, R25 ;  /* 0xffffff0d47477824 */ /* 0x000fe200078e0219 */
[----:B------:R-:W-:Y:S01]  /*1680*/  IADD3 R25, R21, 0x79, RZ ;  /* 0x0000007915197810 */ /* 0x000fe20007ffe0ff */
[----:B------:R-:W-:Y:S02]  /*1690*/  IMAD.MOV.U32 R24, RZ, RZ, RZ ;  /* 0x000000ffff187224 */ /* 0x000fe400078e00ff */
[----:B------:R-:W-:Y:S02]  /*16a0*/  IMAD R2, R57, 0x8, R2 ;  /* 0x0000000839027824 */ /* 0x000fe400078e0202 */
[----:B------:R-:W-:Y:S02]  /*16b0*/  IMAD R73, R73, -0xf3, R3 ;  /* 0xffffff0d49497824 */ /* 0x000fe400078e0203 */
[----:B------:R-:W-:Y:S01]  /*16c0*/  IMAD.HI R3, R25, -0x7926fabb, R24 ;  /* 0x86d9054519037827 */ /* 0x000fe200078e0218 */
[----:B------:R-:W-:-:S02]  /*16d0*/  ISETP.GE.AND P1, PT, R2, 0x1, PT ;  /* 0x000000010200780c */ /* 0x000fc40003f26270 */
[----:B------:R-:W-:Y:S02]  /*16e0*/  SHF.R.U32.HI R2, RZ, 0x1f, R51 ;  /* 0x0000001fff027819 */ /* 0x000fe40000011633 */
[----:B------:R-:W-:Y:S02]  /*16f0*/  SHF.R.U32.HI R24, RZ, 0x1f, R3 ;  /* 0x0000001fff187819 */ /* 0x000fe40000011603 */
[----:B------:R-:W-:Y:S02]  /*1700*/  LEA.HI.SX32 R2, R51, R2, 0x19 ;  /* 0x0000000233027211 */ /* 0x000fe400078fcaff */
[----:B------:R-:W-:Y:S01]  /*1710*/  LEA.HI.SX32 R51, R3, R24, 0x19 ;  /* 0x0000001803337211 */ /* 0x000fe200078fcaff */
[----:B------:R-:W-:-:S04]  /*1720*/  IMAD.HI R67, R67, 0x4bda12f7, RZ ;  /* 0x4bda12f743437827 */ /* 0x000fc800078e02ff */
[----:B------:R-:W-:Y:S02]  /*1730*/  IMAD.IADD R3, R65, 0x1, R52 ;  /* 0x0000000141037824 */ /* 0x000fe400078e0234 */
[----:B------:R-:W-:Y:S01]  /*1740*/  IMAD R51, R51, -0xf3, R25 ;  /* 0xffffff0d33337824 */ /* 0x000fe200078e0219 */
[----:B------:R-:W-:Y:S01]  /*1750*/  SHF.R.U32.HI R25, RZ, 0x1f, R40 ;  /* 0x0000001fff197819 */ /* 0x000fe20000011628 */
[----:B------:R-:W-:Y:S01]  /*1760*/  IMAD R24, R2, 0xc40, R3 ;  /* 0x00000c4002187824 */ /* 0x000fe200078e0203 */
[----:B------:R-:W-:Y:S02]  /*1770*/  SHF.R.U32.HI R2, RZ, 0x1f, R67 ;  /* 0x0000001fff027819 */ /* 0x000fe40000011643 */
[----:B------:R-:W-:Y:S02]  /*1780*/  LEA.HI.SX32 R40, R40, R25, 0x19 ;  /* 0x0000001928287211 */ /* 0x000fe400078fcaff */
[----:B------:R-:W-:Y:S01]  /*1790*/  SHF.R.U32.HI R25, RZ, 0x1f, R42 ;  /* 0x0000001fff197819 */ /* 0x000fe2000001162a */
[----:B------:R-:W-:Y:S01]  /*17a0*/  IMAD R3, R57, 0x1c0, R24 ;  /* 0x000001c039037824 */ /* 0x000fe200078e0218 */
[----:B------:R-:W-:-:S02]  /*17b0*/  LEA.HI.SX32 R2, R67, R2, 0x1d ;  /* 0x0000000243027211 */ /* 0x000fc400078feaff */
[----:B------:R-:W-:Y:S02]  /*17c0*/  LEA.HI.SX32 R42, R42, R25, 0x19 ;  /* 0x000000192a2a7211 */ /* 0x000fe400078fcaff */
[----:B------:R-:W-:Y:S01]  /*17d0*/  SHF.R.U32.HI R25, RZ, 0x1f, R46 ;  /* 0x0000001fff197819 */ /* 0x000fe2000001162e */
[----:B------:R-:W-:Y:S02]  /*17e0*/  IMAD R62, R35, 0x1c, R62 ;  /* 0x0000001c233e7824 */ /* 0x000fe400078e023e */
[----:B------:R-:W-:Y:S01]  /*17f0*/  IMAD R24, R2, 0x38, R3 ;  /* 0x0000003802187824 */ /* 0x000fe200078e0203 */
[----:B------:R-:W-:Y:S01]  /*1800*/  SHF.R.U32.HI R26, RZ, 0x1f, R39 ;  /* 0x0000001fff1a7819 */ /* 0x000fe20000011627 */
[----:B------:R-:W-:Y:S01]  /*1810*/  IMAD R2, R57, 0x8, R2 ;  /* 0x0000000839027824 */ /* 0x000fe200078e0202 */
[----:B------:R-:W-:Y:S02]  /*1820*/  LEA.HI.SX32 R46, R46, R25, 0x19 ;  /* 0x000000192e2e7211 */ /* 0x000fe400078fcaff */
[----:B------:R-:W-:-:S02]  /*1830*/  SHF.R.U32.HI R25, RZ, 0x1f, R48 ;  /* 0x0000001fff197819 */ /* 0x000fc40000011630 */
[----:B------:R-:W-:Y:S02]  /*1840*/  P2R R87, PR, RZ, 0x2 ;  /* 0x00000002ff577803 */ /* 0x000fe40000000000 */
[----:B------:R-:W-:Y:S02]  /*1850*/  ISETP.LT.OR P0, PT, R62, 0x1, !P1 ;  /* 0x000000013e00780c */ /* 0x000fe40004f01670 */
[----:B------:R-:W-:Y:S01]  /*1860*/  ISETP.GE.AND P1, PT, R2, 0x1, PT ;  /* 0x000000010200780c */ /* 0x000fe20003f26270 */
[----:B------:R-:W-:Y:S01]  /*1870*/  IMAD.WIDE R2, R24, R23, c[0x0][0x160] ;  /* 0x0000580018027625 */ /* 0x000fe200078e0217 */
[----:B------:R-:W-:Y:S02]  /*1880*/  LEA.HI.SX32 R26, R39, R26, 0x19 ;  /* 0x0000001a271a7211 */ /* 0x000fe400078fcaff */
[----:B------:R-:W-:Y:S02]  /*1890*/  LEA.HI.SX32 R39, R48, R25, 0x19 ;  /* 0x0000001930277211 */ /* 0x000fe400078fcaff */
[----:B------:R-:W-:-:S02]  /*18a0*/  SHF.R.U32.HI R24, RZ, 0x1f, R49 ;  /* 0x0000001fff187819 */ /* 0x000fc40000011631 */
[----:B------:R-:W-:Y:S01]  /*18b0*/  SHF.R.U32.HI R25, RZ, 0x1f, R50 ;  /* 0x0000001fff197819 */ /* 0x000fe20000011632 */
[----:B------:R-:W-:Y:S01]  /*18c0*/  IMAD R69, R69, -0xf3, R27 ;  /* 0xffffff0d45457824 */ /* 0x000fe200078e021b */
[----:B------:R-:W-:Y:S02]  /*18d0*/  LEA.HI.SX32 R24, R49, R24, 0x19 ;  /* 0x0000001831187211 */ /* 0x000fe400078fcaff */
[----:B------:R-:W-:Y:S01]  /*18e0*/  LEA.HI.SX32 R27, R50, R25, 0x19 ;  /* 0x00000019321b7211 */ /* 0x000fe200078fcaff */
[----:B------:R-:W-:Y:S01]  /*18f0*/  IMAD.IADD R25, R65, 0x1, R44 ;  /* 0x0000000141197824 */ /* 0x000fe200078e022c */
[----:B------:R-:W-:-:S03]  /*1900*/  SHF.R.U32.HI R86, RZ, 0x1f, R47 ;  /* 0x0000001fff567819 */ /* 0x000fc6000001162f */
[----:B------:R-:W-:Y:S02]  /*1910*/  IMAD R24, R24, 0xc40, R25 ;  /* 0x00000c4018187824 */ /* 0x000fe400078e0219 */
[----:B------:R-:W-:Y:S01]  /*1920*/  IMAD.IADD R25, R65, 0x1, R38 ;  /* 0x0000000141197824 */ /* 0x000fe200078e0226 */
[----:B------:R-:W-:-:S03]  /*1930*/  LEA.HI.SX32 R47, R47, R86, 0x19 ;  /* 0x000000562f2f7211 */ /* 0x000fc600078fcaff */
[----:B------:R-:W-:Y:S01]  /*1940*/  IMAD R86, R40, 0xc40, R25 ;  /* 0x00000c4028567824 */ /* 0x000fe200078e0219 */
[----:B------:R-:W-:Y:S01]  /*1950*/  SHF.R.U32.HI R82, RZ, 0x1f, R41 ;  /* 0x0000001fff527819 */ /* 0x000fe20000011629 */
[----:B------:R-:W-:-:S03]  /*1960*/  IMAD.IADD R25, R65, 0x1, R36 ;  /* 0x0000000141197824 */ /* 0x000fc600078e0224 */
[----:B------:R-:W-:Y:S01]  /*1970*/  LEA.HI.SX32 R82, R41, R82, 0x19 ;  /* 0x0000005229527211 */ /* 0x000fe200078fcaff */
[----:B------:R-:W-:Y:S01]  /*1980*/  IMAD R92, R26, 0xc40, R25 ;  /* 0x00000c401a5c7824 */ /* 0x000fe200078e0219 */
[----:B------:R-:W-:Y:S02]  /*1990*/  IADD3 R25, R65, R34, RZ ;  /* 0x0000002241197210 */ /* 0x000fe40007ffe0ff */
[----:B------:R-:W-:-:S03]  /*19a0*/  SHF.R.U32.HI R84, RZ, 0x1f, R43 ;  /* 0x0000001fff547819 */ /* 0x000fc6000001162b */
[----:B------:R-:W-:Y:S02]  /*19b0*/  IMAD R40, R82, 0xc40, R25 ;  /* 0x00000c4052287824 */ /* 0x000fe400078e0219 */
[----:B------:R-:W-:Y:S01]  /*19c0*/  IMAD.IADD R25, R65, 0x1, R33 ;  /* 0x0000000141197824 */ /* 0x000fe200078e0221 */
[----:B------:R-:W-:-:S03]  /*19d0*/  LEA.HI.SX32 R84, R43, R84, 0x19 ;  /* 0x000000542b547211 */ /* 0x000fc600078fcaff */
[----:B------:R-:W-:Y:S02]  /*19e0*/  IMAD R42, R42, 0xc40, R25 ;  /* 0x00000c402a2a7824 */ /* 0x000fe400078e0219 */
[----:B------:R-:W-:Y:S01]  /*19f0*/  IMAD.IADD R25, R65, 0x1, R32 ;  /* 0x0000000141197824 */ /* 0x000fe200078e0220 */
[----:B------:R-:W-:Y:S01]  /*1a00*/  HFMA2.MMA R64, -RZ, RZ, 0, 0 ;  /* 0x00000000ff407435 */ /* 0x000fe200000001ff */
[----:B------:R-:W-:-:S04]  /*1a10*/  IMAD.HI R66, R66, 0x4bda12f7, RZ ;  /* 0x4bda12f742427827 */ /* 0x000fc800078e02ff */
[----:B------:R-:W-:Y:S02]  /*1a20*/  IMAD R82, R84, 0xc40, R25 ;  /* 0x00000c4054527824 */ /* 0x000fe400078e0219 */
[----:B------:R-:W-:Y:S02]  /*1a30*/  IMAD.IADD R25, R65, 0x1, R31 ;  /* 0x0000000141197824 */ /* 0x000fe400078e021f */
[----:B------:R-:W-:-:S04]  /*1a40*/  IMAD.WIDE R16, R16, R23, c[0x0][0x160] ;  /* 0x0000580010107625 */ /* 0x000fc800078e0217 */
[----:B------:R-:W-:Y:S01]  /*1a50*/  IMAD R46, R46, 0xc40, R25 ;  /* 0x00000c402e2e7824 */ /* 0x000fe200078e0219 */
[----:B------:R-:W-:Y:S01]  /*1a60*/  SHF.R.U32.HI R25, RZ, 0x1f, R66 ;  /* 0x0000001fff197819 */ /* 0x000fe20000011642 */
[----:B------:R-:W-:Y:S01]  /*1a70*/  IMAD R52, R35, 0x1c, R52 ;  /* 0x0000001c23347824 */ /* 0x000fe200078e0234 */
[----:B------:R-:W5:Y:S02]  /*1a80*/  @!P0 LDG.E.CONSTANT R64, [R16.64] ;  /* 0x0000000410408981 */ /* 0x000f64000c1e9900 */
[----:B------:R-:W-:Y:S01]  /*1a90*/  LEA.HI.SX32 R66, R66, R25, 0x1d ;  /* 0x0000001942427211 */ /* 0x000fe200078feaff */
[----:B------:R-:W-:Y:S01]  /*1aa0*/  IMAD R25, R57, 0x1c0, R24 ;  /* 0x000001c039197824 */ /* 0x000fe200078e0218 */
[----:B------:R-:W-:Y:S01]  /*1ab0*/  ISETP.LT.OR P0, PT, R52, 0x1, !P1 ;  /* 0x000000013400780c */ /* 0x000fe20004f01670 */
[----:B------:R-:W-:-:S04]  /*1ac0*/  IMAD.HI R63, R63, 0x4bda12f7, RZ ;  /* 0x4bda12f73f3f7827 */ /* 0x000fc800078e02ff */
[----:B------:R-:W-:Y:S02]  /*1ad0*/  IMAD R24, R57, 0x8, R66 ;  /* 0x0000000839187824 */ /* 0x000fe400078e0242 */
[----:B------:R-:W-:Y:S01]  /*1ae0*/  IMAD R26, R66, 0x38, R25 ;  /* 0x00000038421a7824 */ /* 0x000fe200078e0219 */
[----:B------:R-:W-:Y:S02]  /*1af0*/  P2R R88, PR, RZ, 0x2 ;  /* 0x00000002ff587803 */ /* 0x000fe40000000000 */
[----:B------:R-:W-:Y:S02]  /*1b00*/  MOV R80, RZ ;  /* 0x000000ff00507202 */ /* 0x000fe40000000f00 */
[----:B------:R-:W-:Y:S01]  /*1b10*/  ISETP.GE.AND P1, PT, R24, 0x1, PT ;  /* 0x000000011800780c */ /* 0x000fe20003f26270 */
[----:B------:R-:W-:Y:S01]  /*1b20*/  IMAD.WIDE R24, R26, R23, c[0x0][0x160] ;  /* 0x000058001a187625 */ /* 0x000fe200078e0217 */
[----:B------:R-:W-:Y:S02]  /*1b30*/  IADD3 R84, R65, R29, RZ ;  /* 0x0000001d41547210 */ /* 0x000fe40007ffe0ff */
[----:B------:R-:W-:Y:S01]  /*1b40*/  SHF.R.U32.HI R26, RZ, 0x1f, R63 ;  /* 0x0000001fff1a7819 */ /* 0x000fe2000001163f */
[----:B------:R-:W-:Y:S01]  /*1b50*/  IMAD R44, R35, 0x1c, R44 ;  /* 0x0000001c232c7824 */ /* 0x000fe200078e022c */
[----:B------:R-:W5:Y:S01]  /*1b60*/  @!P0 LDG.E.CONSTANT R80, [R2.64] ;  /* 0x0000000402508981 */ /* 0x000f62000c1e9900 */
[----:B------:R-:W-:Y:S01]  /*1b70*/  IMAD R84, R27, 0xc40, R84 ;  /* 0x00000c401b547824 */ /* 0x000fe200078e0254 */
[----:B------:R-:W-:Y:S01]  /*1b80*/  LEA.HI.SX32 R26, R63, R26, 0x1d ;  /* 0x0000001a3f1a7211 */ /* 0x000fe200078feaff */
[----:B------:R-:W-:Y:S01]  /*1b90*/  IMAD R27, R57, 0x1c0, R86 ;  /* 0x000001c0391b7824 */ /* 0x000fe200078e0256 */
[----:B------:R-:W-:-:S03]  /*1ba0*/  ISETP.LT.OR P0, PT, R44, 0x1, !P1 ;  /* 0x000000012c00780c */ /* 0x000fc60004f01670 */
[----:B------:R-:W-:Y:S02]  /*1bb0*/  IMAD R90, R26, 0x38, R27 ;  /* 0x000000381a5a7824 */ /* 0x000fe400078e021b */
[----:B------:R-:W-:Y:S02]  /*1bc0*/  IMAD R26, R57, 0x8, R26 ;  /* 0x00000008391a7824 */ /* 0x000fe400078e021a */
[----:B------:R-:W-:Y:S02]  /*1bd0*/  IMAD.IADD R50, R65, 0x1, R0 ;  /* 0x0000000141327824 */ /* 0x000fe400078e0200 */
[----:B------:R-:W-:Y:S02]  /*1be0*/  IMAD.MOV.U32 R66, RZ, RZ, RZ ;  /* 0x000000ffff427224 */ /* 0x000fe400078e00ff */
[----:B------:R-:W-:Y:S01]  /*1bf0*/  IMAD.HI R60, R60, 0x4bda12f7, RZ ;  /* 0x4bda12f73c3c7827 */ /* 0x000fe200078e02ff */
[----:B------:R-:W-:Y:S02]  /*1c00*/  P2R R89, PR, RZ, 0x2 ;  /* 0x00000002ff597803 */ /* 0x000fe40000000000 */
[----:B------:R-:W-:Y:S01]  /*1c10*/  ISETP.GE.AND P1, PT, R26, 0x1, PT ;  /* 0x000000011a00780c */ /* 0x000fe20003f26270 */
[----:B------:R-:W-:Y:S01]  /*1c20*/  IMAD R63, R35, 0x1c, R38 ;  /* 0x0000001c233f7824 */ /* 0x000fe200078e0226 */
[----:B------:R-:W5:Y:S01]  /*1c30*/  @!P0 LDG.E.CONSTANT R66, [R24.64] ;  /* 0x0000000418428981 */ /* 0x000f62000c1e9900 */
[----:B------:R-:W-:Y:S01]  /*1c40*/  IMAD R50, R39, 0xc40, R50 ;  /* 0x00000c4027327824 */ /* 0x000fe200078e0232 */
[----:B------:R-:W-:-:S02]  /*1c50*/  SHF.R.U32.HI R39, RZ, 0x1f, R60 ;  /* 0x0000001fff277819 */ /* 0x000fc4000001163c */
[----:B------:R-:W-:Y:S02]  /*1c60*/  ISETP.LT.OR P0, PT, R63, 0x1, !P1 ;  /* 0x000000013f00780c */ /* 0x000fe40004f01670 */
[----:B------:R-:W-:Y:S01]  /*1c70*/  LEA.HI.SX32 R60, R60, R39, 0x1d ;  /* 0x000000273c3c7211 */ /* 0x000fe200078feaff */
[----:B------:R-:W-:-:S03]  /*1c80*/  IMAD.MOV.U32 R86, RZ, RZ, RZ ;  /* 0x000000ffff567224 */ /* 0x000fc600078e00ff */
[----:B------:R-:W-:Y:S01]  /*1c90*/  LEA R38, R57, R60, 0x3 ;  /* 0x0000003c39267211 */ /* 0x000fe200078e18ff */
[----:B------:R-:W-:Y:S01]  /*1ca0*/  IMAD.WIDE R26, R90, R23, c[0x0][0x160] ;  /* 0x000058005a1a7625 */ /* 0x000fe200078e0217 */
[----:B------:R-:W-:Y:S02]  /*1cb0*/  P2R R90, PR, RZ, 0x2 ;  /* 0x00000002ff5a7803 */ /* 0x000fe40000000000 */
[----:B------:R-:W-:Y:S01]  /*1cc0*/  ISETP.GE.AND P1, PT, R38, 0x1, PT ;  /* 0x000000012600780c */ /* 0x000fe20003f26270 */
[----:B------:R-:W-:Y:S02]  /*1cd0*/  IMAD R36, R35, 0x1c, R36 ;  /* 0x0000001c23247824 */ /* 0x000fe400078e0224 */
[----:B------:R-:W-:Y:S01]  /*1ce0*/  IMAD.HI R58, R58, 0x4bda12f7, RZ ;  /* 0x4bda12f73a3a7827 */ /* 0x000fe200078e02ff */
[----:B------:R-:W5:Y:S02]  /*1cf0*/  @!P0 LDG.E.CONSTANT R86, [R26.64] ;  /* 0x000000041a568981 */ /* 0x000f64000c1e9900 */
[----:B------:R-:W-:Y:S01]  /*1d00*/  ISETP.LT.OR P0, PT, R36, 0x1, !P1 ;  /* 0x000000012400780c */ /* 0x000fe20004f01670 */
[----:B------:R-:W-:Y:S01]  /*1d10*/  IMAD R39, R57, 0x1c0, R92 ;  /* 0x000001c039277824 */ /* 0x000fe200078e025c */
[----:B------:R-:W-:-:S03]  /*1d20*/  SHF.R.U32.HI R41, RZ, 0x1f, R58 ;  /* 0x0000001fff297819 */ /* 0x000fc6000001163a */
[----:B------:R-:W-:Y:S01]  /*1d30*/  IMAD R92, R60, 0x38, R39 ;  /* 0x000000383c5c7824 */ /* 0x000fe200078e0227 */
[----:B------:R-:W-:Y:S01]  /*1d40*/  LEA.HI.SX32 R58, R58, R41, 0x1d ;  /* 0x000000293a3a7211 */ /* 0x000fe200078feaff */
[----:B------:R-:W-:Y:S02]  /*1d50*/  IMAD.MOV.U32 R60, RZ, RZ, RZ ;  /* 0x000000ffff3c7224 */ /* 0x000fe400078e00ff */
[----:B------:R-:W-:-:S04]  /*1d60*/  IMAD.WIDE R38, R92, R23, c[0x0][0x160] ;  /* 0x000058005c267625 */ /* 0x000fc800078e0217 */
[C---:B------:R-:W-:Y:S01]  /*1d70*/  IMAD R41, R57.reuse, 0x1c0, R40 ;  /* 0x000001c039297824 */ /* 0x040fe200078e0228 */
[----:B------:R-:W5:Y:S01]  /*1d80*/  @!P0 LDG.E.CONSTANT R60, [R38.64] ;  /* 0x00000004263c8981 */ /* 0x000f62000c1e9900 */
[----:B------:R-:W-:Y:S02]  /*1d90*/  IMAD R40, R57, 0x8, R58 ;  /* 0x0000000839287824 */ /* 0x000fe400078e023a */
[----:B------:R-:W-:Y:S02]  /*1da0*/  IMAD R34, R35, 0x1c, R34 ;  /* 0x0000001c23227824 */ /* 0x000fe400078e0222 */
[----:B------:R-:W-:Y:S01]  /*1db0*/  IMAD.HI R53, R53, 0x4bda12f7, RZ ;  /* 0x4bda12f735357827 */ /* 0x000fe200078e02ff */
[----:B------:R-:W-:Y:S02]  /*1dc0*/  ISETP.GE.AND P0, PT, R40, 0x1, PT ;  /* 0x000000012800780c */ /* 0x000fe40003f06270 */
[----:B------:R-:W-:Y:S02]  /*1dd0*/  P2R R91, PR, RZ, 0x2 ;  /* 0x00000002ff5b7803 */ /* 0x000fe40000000000 */
[----:B------:R-:W-:Y:S01]  /*1de0*/  ISETP.LT.OR P1, PT, R34, 0x1, !P0 ;  /* 0x000000012200780c */ /* 0x000fe20004721670 */
[----:B--2---:R0:W-:Y:S04]  /*1df0*/  STS [R21.X4+0x700], R72 ;  /* 0x0007004815007388 */ /* 0x0041e80000004800 */
[----:B---3--:R1:W-:Y:S01]  /*1e00*/  STS [R21.X4], R74 ;  /* 0x0000004a15007388 */ /* 0x0083e20000004800 */
[----:B0-----:R-:W-:Y:S01]  /*1e10*/  SHF.R.U32.HI R72, RZ, 0x1f, R53 ;  /* 0x0000001fff487819 */ /* 0x001fe20000011635 */
[----:B-1----:R-:W-:Y:S01]  /*1e20*/  IMAD R74, R58, 0x38, R41 ;  /* 0x000000383a4a7824 */ /* 0x002fe200078e0229 */
[----:B------:R-:W-:-:S02]  /*1e30*/  HFMA2.MMA R58, -RZ, RZ, 0, 0 ;  /* 0x00000000ff3a7435 */ /* 0x000fc400000001ff */
[----:B------:R-:W-:Y:S01]  /*1e40*/  LEA.HI.SX32 R72, R53, R72, 0x1d ;  /* 0x0000004835487211 */ /* 0x000fe200078feaff */
[----:B------:R-:W-:Y:S02]  /*1e50*/  IMAD R43, R57, 0x1c0, R42 ;  /* 0x000001c0392b7824 */ /* 0x000fe400078e022a */
[----:B------:R-:W-:-:S04]  /*1e60*/  IMAD.WIDE R40, R74, R23, c[0x0][0x160] ;  /* 0x000058004a287625 */ /* 0x000fc800078e0217 */
[----:B------:R-:W-:Y:S01]  /*1e70*/  IMAD R42, R57, 0x8, R72 ;  /* 0x00000008392a7824 */ /* 0x000fe200078e0248 */
[----:B------:R-:W2:Y:S01]  /*1e80*/  @!P1 LDG.E.CONSTANT R58, [R40.64] ;  /* 0x00000004283a9981 */ /* 0x000ea2000c1e9900 */
[----:B------:R-:W-:Y:S02]  /*1e90*/  IMAD R53, R35, 0x1c, R33 ;  /* 0x0000001c23357824 */ /* 0x000fe400078e0221 */
[----:B------:R-:W-:Y:S01]  /*1ea0*/  IMAD.HI R73, R73, 0x4bda12f7, RZ ;  /* 0x4bda12f749497827 */ /* 0x000fe200078e02ff */
[----:B------:R-:W-:Y:S01]  /*1eb0*/  ISETP.GE.AND P1, PT, R42, 0x1, PT ;  /* 0x000000012a00780c */ /* 0x000fe20003f26270 */
[----:B----4-:R0:W-:Y:S03]  /*1ec0*/  STS [R21.X4+0xe00], R70 ;  /* 0x000e004615007388 */ /* 0x0101e60000004800 */
[----:B------:R-:W-:Y:S01]  /*1ed0*/  ISETP.LT.OR P2, PT, R53, 0x1, !P1 ;  /* 0x000000013500780c */ /* 0x000fe20004f41670 */
[----:B------:R-:W-:Y:S01]  /*1ee0*/  IMAD R74, R72, 0x38, R43 ;  /* 0x00000038484a7824 */ /* 0x000fe200078e022b */
[----:B0-----:R-:W-:Y:S01]  /*1ef0*/  SHF.R.U32.HI R70, RZ, 0x1f, R73 ;  /* 0x0000001fff467819 */ /* 0x001fe20000011649 */
[----:B------:R-:W-:-:S03]  /*1f00*/  IMAD R33, R57, 0x1c0, R82 ;  /* 0x000001c039217824 */ /* 0x000fc600078e0252 */
[----:B------:R-:W-:Y:S01]  /*1f10*/  LEA.HI.SX32 R70, R73, R70, 0x1d ;  /* 0x0000004649467211 */ /* 0x000fe200078feaff */
[----:B------:R-:W-:Y:S02]  /*1f20*/  IMAD.MOV.U32 R72, RZ, RZ, RZ ;  /* 0x000000ffff487224 */ /* 0x000fe400078e00ff */
[----:B------:R-:W-:Y:S01]  /*1f30*/  IMAD.WIDE R42, R74, R23, c[0x0][0x160] ;  /* 0x000058004a2a7625 */ /* 0x000fe200078e0217 */
[----:B------:R-:W-:-:S03]  /*1f40*/  IADD3 R48, R65, R30, RZ ;  /* 0x0000001e41307210 */ /* 0x000fc60007ffe0ff */
[----:B------:R-:W-:Y:S01]  /*1f50*/  IMAD R74, R70, 0x38, R33 ;  /* 0x00000038464a7824 */ /* 0x000fe200078e0221 */
[----:B------:R-:W-:Y:S01]  /*1f60*/  LEA R70, R57, R70, 0x3 ;  /* 0x0000004639467211 */ /* 0x000fe200078e18ff */
[----:B------:R-:W-:Y:S01]  /*1f70*/  IMAD.HI R71, R71, 0x4bda12f7, RZ ;  /* 0x4bda12f747477827 */ /* 0x000fe200078e02ff */
[----:B------:R-:W3:Y:S02]  /*1f80*/  @!P2 LDG.E.CONSTANT R72, [R42.64] ;  /* 0x000000042a48a981 */ /* 0x000ee4000c1e9900 */
[----:B------:R-:W-:Y:S01]  /*1f90*/  ISETP.GE.AND P2, PT, R70, 0x1, PT ;  /* 0x000000014600780c */ /* 0x000fe20003f46270 */
[----:B------:R-:W-:Y:S01]  /*1fa0*/  IMAD R65, R35, 0x1c, R32 ;  /* 0x0000001c23417824 */ /* 0x000fe200078e0220 */
[----:B------:R0:W-:Y:S01]  /*1fb0*/  STS [R21.X4+0x1500], R68 ;  /* 0x0015004415007388 */ /* 0x0001e20000004800 */
[----:B------:R-:W-:-:S03]  /*1fc0*/  P2R R85, PR, RZ, 0x8 ;  /* 0x00000008ff557803 */ /* 0x000fc60000000000 */
[----:B------:R-:W-:Y:S01]  /*1fd0*/  ISETP.LT.OR P3, PT, R65, 0x1, !P2 ;  /* 0x000000014100780c */ /* 0x000fe20005761670 */
[----:B------:R-:W-:Y:S01]  /*1fe0*/  IMAD R48, R47, 0xc40, R48 ;  /* 0x00000c402f307824 */ /* 0x000fe200078e0230 */
[----:B0-----:R-:W-:Y:S01]  /*1ff0*/  SHF.R.U32.HI R68, RZ, 0x1f, R71 ;  /* 0x0000001fff447819 */ /* 0x001fe20000011647 */
[----:B------:R-:W-:-:S03]  /*2000*/  IMAD R47, R57, 0x1c0, R46 ;  /* 0x000001c0392f7824 */ /* 0x000fc600078e022e */
[----:B------:R-:W-:Y:S01]  /*2010*/  LEA.HI.SX32 R68, R71, R68, 0x1d ;  /* 0x0000004447447211 */ /* 0x000fe200078feaff */
[----:B------:R-:W-:Y:S02]  /*2020*/  IMAD.MOV.U32 R82, RZ, RZ, RZ ;  /* 0x000000ffff527224 */ /* 0x000fe400078e00ff */
[----:B------:R-:W-:-:S04]  /*2030*/  IMAD.WIDE R32, R74, R23, c[0x0][0x160] ;  /* 0x000058004a207625 */ /* 0x000fc800078e0217 */
[----:B------:R-:W-:Y:S01]  /*2040*/  IMAD R46, R68, 0x38, R47 ;  /* 0x00000038442e7824 */ /* 0x000fe200078e022f */
[----:B------:R-:W4:Y:S01]  /*2050*/  @!P3 LDG.E.CONSTANT R82, [R32.64] ;  /* 0x000000042052b981 */ /* 0x000f22000c1e9900 */
[----:B------:R-:W-:Y:S02]  /*2060*/  IMAD R68, R57, 0x8, R68 ;  /* 0x0000000839447824 */ /* 0x000fe400078e0244 */
[----:B------:R-:W-:-:S03]  /*2070*/  IMAD.HI R69, R69, 0x4bda12f7, RZ ;  /* 0x4bda12f745457827 */ /* 0x000fc600078e02ff */
[----:B------:R-:W-:Y:S01]  /*2080*/  ISETP.GE.AND P3, PT, R68, 0x1, PT ;  /* 0x000000014400780c */ /* 0x000fe20003f66270 */
[----:B------:R-:W-:Y:S01]  /*2090*/  IMAD R67, R35, 0x1c, R31 ;  /* 0x0000001c23437824 */ /* 0x000fe200078e021f */
[----:B------:R-:W-:Y:S02]  /*20a0*/  P2R R83, PR, RZ, 0x10 ;  /* 0x00000010ff537803 */ /* 0x000fe40000000000 */
[----:B------:R-:W-:Y:S02]  /*20b0*/  SHF.R.U32.HI R68, RZ, 0x1f, R69 ;  /* 0x0000001fff447819 */ /* 0x000fe40000011645 */
[----:B------:R-:W-:Y:S01]  /*20c0*/  ISETP.LT.OR P4, PT, R67, 0x1, !P3 ;  /* 0x000000014300780c */ /* 0x000fe20005f81670 */
[----:B------:R-:W-:Y:S01]  /*20d0*/  IMAD R31, R57, 0x1c0, R48 ;  /* 0x000001c0391f7824 */ /* 0x000fe200078e0230 */
[----:B------:R-:W-:Y:S01]  /*20e0*/  LEA.HI.SX32 R68, R69, R68, 0x1d ;  /* 0x0000004445447211 */ /* 0x000fe200078feaff */
[----:B------:R-:W-:Y:S01]  /*20f0*/  IMAD.WIDE R46, R46, R23, c[0x0][0x160] ;  /* 0x000058002e2e7625 */ /* 0x000fe200078e0217 */
[----:B------:R-:W-:-:S03]  /*2100*/  MOV R74, RZ ;  /* 0x000000ff004a7202 */ /* 0x000fc60000000f00 */
[----:B------:R-:W-:Y:S02]  /*2110*/  IMAD R48, R68, 0x38, R31 ;  /* 0x0000003844307824 */ /* 0x000fe400078e021f */
[----:B------:R-:W-:Y:S02]  /*2120*/  IMAD R31, R57, 0x8, R68 ;  /* 0x00000008391f7824 */ /* 0x000fe400078e0244 */
[----:B------:R-:W-:Y:S02]  /*2130*/  IMAD R68, R35, 0x1c, R30 ;  /* 0x0000001c23447824 */ /* 0x000fe400078e021e */
[----:B------:R-:W4:Y:S01]  /*2140*/  @!P4 LDG.E.CONSTANT R74, [R46.64] ;  /* 0x000000042e4ac981 */ /* 0x000f22000c1e9900 */
[----:B------:R-:W-:Y:S01]  /*2150*/  IMAD.HI R51, R51, 0x4bda12f7, RZ ;  /* 0x4bda12f733337827 */ /* 0x000fe200078e02ff */
[----:B------:R-:W-:-:S03]  /*2160*/  ISETP.GE.AND P4, PT, R31, 0x1, PT ;  /* 0x000000011f00780c */ /* 0x000fc60003f86270 */
[----:B------:R-:W-:Y:S01]  /*2170*/  IMAD.WIDE R30, R48, R23, c[0x0][0x160] ;  /* 0x00005800301e7625 */ /* 0x000fe200078e0217 */
[----:B------:R-:W-:Y:S02]  /*2180*/  ISETP.LT.OR P5, PT, R68, 0x1, !P4 ;  /* 0x000000014400780c */ /* 0x000fe400067a1670 */
[----:B------:R-:W-:Y:S01]  /*2190*/  SHF.R.U32.HI R48, RZ, 0x1f, R51 ;  /* 0x0000001fff307819 */ /* 0x000fe20000011633 */
[----:B------:R-:W-:Y:S01]  /*21a0*/  IMAD R49, R57, 0x1c0, R84 ;  /* 0x000001c039317824 */ /* 0x000fe200078e0254 */
[----:B------:R0:W-:Y:S02]  /*21b0*/  STS [R21.X4+0x1c00], R78 ;  /* 0x001c004e15007388 */ /* 0x0001e40000004800 */
[----:B------:R-:W-:Y:S01]  /*21c0*/  LEA.HI.SX32 R48, R51, R48, 0x1d ;  /* 0x0000003033307211 */ /* 0x000fe200078feaff */
[----:B------:R-:W-:-:S04]  /*21d0*/  IMAD R51, R35, 0x1c, R29 ;  /* 0x0000001c23337824 */ /* 0x000fc800078e021d */
[----:B------:R-:W-:Y:S02]  /*21e0*/  IMAD R70, R48, 0x38, R49 ;  /* 0x0000003830467824 */ /* 0x000fe400078e0231 */
[----:B0-----:R-:W-:Y:S01]  /*21f0*/  IMAD.MOV.U32 R78, RZ, RZ, RZ ;  /* 0x000000ffff4e7224 */ /* 0x001fe200078e00ff */
[----:B------:R-:W-:-:S05]  /*2200*/  LEA R48, R57, R48, 0x3 ;  /* 0x0000003039307211 */ /* 0x000fca00078e18ff */
[----:B------:R-:W4:Y:S01]  /*2210*/  @!P5 LDG.E.CONSTANT R78, [R30.64] ;  /* 0x000000041e4ed981 */ /* 0x000f22000c1e9900 */
[----:B------:R-:W-:-:S04]  /*2220*/  ISETP.GE.AND P5, PT, R48, 0x1, PT ;  /* 0x000000013000780c */ /* 0x000fc80003fa6270 */
[----:B------:R-:W-:Y:S01]  /*2230*/  ISETP.LT.OR P6, PT, R51, 0x1, !P5 ;  /* 0x000000013300780c */ /* 0x000fe20006fc1670 */
[----:B------:R0:W-:Y:S01]  /*2240*/  STS [R21.X4+0x2300], R76 ;  /* 0x0023004c15007388 */ /* 0x0001e20000004800 */
[----:B------:R-:W-:-:S04]  /*2250*/  IMAD.WIDE R48, R70, R23, c[0x0][0x160] ;  /* 0x0000580046307625 */ /* 0x000fc800078e0217 */
[----:B0-----:R-:W-:-:S07]  /*2260*/  IMAD.MOV.U32 R76, RZ, RZ, RZ ;  /* 0x000000ffff4c7224 */ /* 0x001fce00078e00ff */
[----:B------:R-:W4:Y:S01]  /*2270*/  @!P6 LDG.E.CONSTANT R76, [R48.64] ;  /* 0x00000004304ce981 */ /* 0x000f22000c1e9900 */
[----:B------:R-:W-:Y:S01]  /*2280*/  IMAD.HI R28, R28, 0x4bda12f7, RZ ;  /* 0x4bda12f71c1c7827 */ /* 0x000fe200078e02ff */
[----:B------:R-:W-:-:S04]  /*2290*/  ISETP.GT.AND P6, PT, R21, 0x9f, PT ;  /* 0x0000009f1500780c */ /* 0x000fc80003fc4270 */
[----:B------:R-:W-:Y:S01]  /*22a0*/  SHF.R.U32.HI R29, RZ, 0x1f, R28 ;  /* 0x0000001fff1d7819 */ /* 0x000fe2000001161c */
[----:B------:R-:W-:-:S03]  /*22b0*/  IMAD R50, R57, 0x1c0, R50 ;  /* 0x000001c039327824 */ /* 0x000fc600078e0232 */
[----:B------:R-:W-:Y:S01]  /*22c0*/  LEA.HI.SX32 R29, R28, R29, 0x1d ;  /* 0x0000001d1c1d7211 */ /* 0x000fe200078feaff */
[----:B------:R-:W-:Y:S04]  /*22d0*/  BSSY B0, `(.L_x_0) ;  /* 0x000001c000007945 */ /* 0x000fe80003800000 */
[----:B------:R-:W-:-:S04]  /*22e0*/  IMAD R28, R29, 0x38, R50 ;  /* 0x000000381d1c7824 */ /* 0x000fc800078e0232 */
[----:B------:R-:W-:Y:S01]  /*22f0*/  IMAD.WIDE R28, R28, R23, c[0x0][0x160] ;  /* 0x000058001c1c7625 */ /* 0x000fe200078e0217 */
[----:B-----5:R-:W-:Y:S04]  /*2300*/  STS [R21.X4+0x2a00], R64 ;  /* 0x002a004015007388 */ /* 0x020fe80000004800 */
[----:B------:R-:W-:Y:S04]  /*2310*/  STS [R21.X4+0x3100], R80 ;  /* 0x0031005015007388 */ /* 0x000fe80000004800 */
[----:B------:R-:W-:Y:S04]  /*2320*/  STS [R21.X4+0x3800], R66 ;  /* 0x0038004215007388 */ /* 0x000fe80000004800 */
[----:B------:R-:W-:Y:S04]  /*2330*/  STS [R21.X4+0x3f00], R86 ;  /* 0x003f005615007388 */ /* 0x000fe80000004800 */
[----:B------:R0:W-:Y:S02]  /*2340*/  STS [R21.X4+0x4600], R60 ;  /* 0x0046003c15007388 */ /* 0x0001e40000004800 */
[----:B0-----:R-:W-:-:S02]  /*2350*/  LEA.HI.SX32 R60, R20, R37, 0x1d ;  /* 0x00000025143c7211 */ /* 0x001fc400078feaff */
[----:B------:R-:W-:-:S03]  /*2360*/  SHF.R.U32.HI R20, RZ, 0x1f, R45 ;  /* 0x0000001fff147819 */ /* 0x000fc6000001162d */
[----:B------:R-:W-:Y:S01]  /*2370*/  IMAD R37, R60, -0xe, R21 ;  /* 0xfffffff23c257824 */ /* 0x000fe200078e0215 */
[----:B------:R-:W-:Y:S02]  /*2380*/  LEA.HI.SX32 R45, R45, R20, 0x1d ;  /* 0x000000142d2d7211 */ /* 0x000fe400078feaff */
[----:B------:R-:W-:Y:S01]  /*2390*/  P2R R20, PR, RZ, 0x40 ;  /* 0x00000040ff147803 */ /* 0x000fe20000000000 */
[----:B--2---:R0:W-:Y:S04]  /*23a0*/  STS [R21.X4+0x4d00], R58 ;  /* 0x004d003a15007388 */ /* 0x0041e80000004800 */
[----:B---3--:R0:W-:Y:S04]  /*23b0*/  STS [R21.X4+0x5400], R72 ;  /* 0x0054004815007388 */ /* 0x0081e80000004800 */
[----:B----4-:R0:W-:Y:S04]  /*23c0*/  STS [R21.X4+0x5b00], R82 ;  /* 0x005b005215007388 */ /* 0x0101e80000004800 */
[----:B------:R0:W-:Y:S04]  /*23d0*/  STS [R21.X4+0x6200], R74 ;  /* 0x0062004a15007388 */ /* 0x0001e80000004800 */
[----:B------:R0:W-:Y:S04]  /*23e0*/  STS [R21.X4+0x6900], R78 ;  /* 0x0069004e15007388 */ /* 0x0001e80000004800 */
[----:B------:R0:W-:Y:S01]  /*23f0*/  STS [R21.X4+0x7000], R76 ;  /* 0x0070004c15007388 */ /* 0x0001e20000004800 */
[----:B------:R-:W-:Y:S05]  /*2400*/  @P6 BRA `(.L_x_1) ;  /* 0x0000008000006947 */ /* 0x000fea0003800000 */
[----:B------:R-:W-:Y:S01]  /*2410*/  IMAD R50, R35, 0x1c, R0 ;  /* 0x0000001c23327824 */ /* 0x000fe200078e0200 */
[----:B------:R-:W-:Y:S01]  /*2420*/  BSSY B1, `(.L_x_2) ;  /* 0x0000005000017945 */ /* 0x000fe20003800000 */
[----:B------:R-:W-:-:S03]  /*2430*/  IMAD.MOV.U32 R20, RZ, RZ, RZ ;  /* 0x000000ffff147224 */ /* 0x000fc600078e00ff */
[----:B------:R-:W-:-:S13]  /*2440*/  ISETP.GE.AND P6, PT, R50, 0x1, PT ;  /* 0x000000013200780c */ /* 0x000fda0003fc6270 */
[----:B------:R-:W-:Y:S05]  /*2450*/  @!P6 BRA `(.L_x_3) ;  /* 0x000000100000e947 */ /* 0x000fea0003800000 */
[----:B------:R1:W5:Y:S02]  /*2460*/  LDG.E.CONSTANT R20, [R28.64] ;  /* 0x000000041c147981 */ /* 0x000364000c1e9900 */
.L_x_3:
[----:B------:R-:W-:Y:S05]  /*2470*/  BSYNC B1 ;  /* 0x0000000000017941 */ /* 0x000fea0003800000 */
.L_x_2:
[----:B-----5:R2:W-:Y:S02]  /*2480*/  STS [R21.X4+0x7700], R20 ;  /* 0x0077001415007388 */ /* 0x0205e40000004800 */
.L_x_1:
[----:B------:R-:W-:Y:S05]  /*2490*/  BSYNC B0 ;  /* 0x0000000000007941 */ /* 0x000fea0003800000 */
.L_x_0:
[----:B------:R-:W-:Y:S01]  /*24a0*/  ISETP.NE.AND P6, PT, R81, RZ, PT ;  /* 0x000000ff5100720c */ /* 0x000fe20003fc5270 */
[----:B0-----:R-:W-:-:S03]  /*24b0*/  HFMA2.MMA R72, -RZ, RZ, 0, 0 ;  /* 0x00000000ff487435 */ /* 0x001fc600000001ff */
[----:B------:R-:W-:-:S13]  /*24c0*/  ISETP.LT.OR P6, PT, R56, RZ, !P6 ;  /* 0x000000ff3800720c */ /* 0x000fda00077c1670 */
[----:B------:R-:W2:Y:S01]  /*24d0*/  @!P6 LDG.E.CONSTANT R72, [R10.64+0x4] ;  /* 0x000004040a48e981 */ /* 0x000ea2000c1e9900 */
[----:B------:R-:W-:Y:S01]  /*24e0*/  ISETP.GT.AND P6, PT, R21, 0x5f, PT ;  /* 0x0000005f1500780c */ /* 0x000fe20003fc4270 */
[----:B------:R-:W-:-:S03]  /*24f0*/  IMAD.SHL.U32 R69, R37, 0x2, RZ ;  /* 0x0000000225457824 */ /* 0x000fc600078e00ff */
[----:B--2---:R-:W-:-:S09]  /*2500*/  P2R R20, PR, RZ, 0x40 ;  /* 0x00000040ff147803 */ /* 0x004fd20000000000 */
[----:B------:R-:W-:-:S04]  /*2510*/  @!P6 IMAD R70, R22, 0x60, R21 ;  /* 0x000000601646e824 */ /* 0x000fc800078e0215 */
[----:B------:R-:W-:-:S04]  /*2520*/  @!P6 IMAD R70, R70, 0x3, RZ ;  /* 0x000000034646e824 */ /* 0x000fc800078e02ff */
[----:B------:R-:W-:-:S06]  /*2530*/  @!P6 IMAD.WIDE R70, R70, R23, c[0x0][0x168] ;  /* 0x00005a004646e625 */ /* 0x000fcc00078e0217 */
[----:B------:R-:W2:Y:S01]  /*2540*/  @!P6 LDG.E.CONSTANT R70, [R70.64] ;  /* 0x000000044646e981 */ /* 0x000ea2000c1e9900 */
[C---:B------:R-:W-:Y:S02]  /*2550*/  IMAD R20, R54.reuse, 0xf3, R69 ;  /* 0x000000f336147824 */ /* 0x040fe400078e0245 */
[----:B------:R-:W-:Y:S02]  /*2560*/  IMAD R78, R54, 0xc, RZ ;  /* 0x0000000c364e7824 */ /* 0x000fe400078e02ff */
[----:B------:R-:W-:Y:S02]  /*2570*/  IMAD R20, R45, 0x36, R20 ;  /* 0x000000362d147824 */ /* 0x000fe400078e0214 */
[----:B------:R-:W-:Y:S01]  /*2580*/  IMAD.MOV.U32 R74, RZ, RZ, RZ ;  /* 0x000000ffff4a7224 */ /* 0x000fe200078e00ff */
[----:B------:R-:W-:Y:S01]  /*2590*/  MOV R76, RZ ;  /* 0x000000ff004c7202 */ /* 0x000fe20000000f00 */
[----:B------:R-:W-:Y:S01]  /*25a0*/  IMAD.MOV.U32 R80, RZ, RZ, RZ ;  /* 0x000000ffff507224 */ /* 0x000fe200078e00ff */
[----:B--2---:R-:W-:Y:S04]  /*25b0*/  @!P6 STS [R21.X4+0x7980], R70 ;  /* 0x007980461500e388 */ /* 0x004fe80000004800 */
[----:B------:R-:W-:Y:S06]  /*25c0*/  BAR.SYNC 0x0 ;  /* 0x0000000000007b1d */ /* 0x000fec0000000000 */
[----:B------:R-:W-:Y:S01]  /*25d0*/  LDS R50, [R78+0x7980] ;  /* 0x007980004e327984 */ /* 0x000fe20000000800 */
[----:B------:R-:W-:-:S03]  /*25e0*/  ISETP.NE.AND P6, PT, R79, RZ, PT ;  /* 0x000000ff4f00720c */ /* 0x000fc60003fc5270 */
[----:B------:R-:W0:Y:S01]  /*25f0*/  LDS R69, [R20.X4] ;  /* 0x0000000014457984 */ /* 0x000e220000004800 */
[----:B------:R-:W-:-:S03]  /*2600*/  ISETP.LT.OR P6, PT, R59, RZ, !P6 ;  /* 0x000000ff3b00720c */ /* 0x000fc600077c1670 */
[----:B------:R-:W2:Y:S04]  /*2610*/  LDS R73, [R20.X4+0x1b0] ;  /* 0x0001b00014497984 */ /* 0x000ea80000004800 */
[----:B------:R-:W-:Y:S04]  /*2620*/  LDS R58, [R78+0x7984] ;  /* 0x007984004e3a7984 */ /* 0x000fe80000000800 */
[----:B------:R-:W4:Y:S04]  /*2630*/  LDS R60, [R20.X4+0x6c] ;  /* 0x00006c00143c7984 */ /* 0x000f280000004800 */
[----:B------:R-:W5:Y:S04]  /*2640*/  LDS R64, [R20.X4+0x21c] ;  /* 0x00021c0014407984 */ /* 0x000f680000004800 */
[----:B------:R-:W-:Y:S04]  /*2650*/  LDS R71, [R20.X4+0x3e70] ;  /* 0x003e700014477984 */ /* 0x000fe80000004800 */
[----:B------:R-:W-:Y:S04]  /*2660*/  LDS R66, [R20.X4+0x3d2c] ;  /* 0x003d2c0014427984 */ /* 0x000fe80000004800 */
[----:B------:R-:W-:Y:S04]  /*2670*/  LDS R70, [R20.X4+0xd8] ;  /* 0x0000d80014467984 */ /* 0x000fe80000004800 */
[----:B------:R-:W3:Y:S01]  /*2680*/  @!P6 LDG.E.CONSTANT R74, [R8.64+0x4] ;  /* 0x00000404084ae981 */ /* 0x000ee2000c1e9900 */
[----:B0-----:R-:W-:-:S02]  /*2690*/  FFMA R69, R50, R69, RZ ;  /* 0x0000004532457223 */ /* 0x001fc400000000ff */
[----:B--2---:R-:W-:Y:S02]  /*26a0*/  FFMA R73, R50, R73, RZ ;  /* 0x0000004932497223 */ /* 0x004fe400000000ff */
[----:B------:R-:W0:Y:S01]  /*26b0*/  LDS R50, [R78+0x7a40] ;  /* 0x007a40004e327984 */ /* 0x000e220000000800 */
[----:B----4-:R-:W-:-:S03]  /*26c0*/  FFMA R60, R58, R60, R69 ;  /* 0x0000003c3a3c7223 */ /* 0x010fc60000000045 */
[----:B------:R-:W2:Y:S01]  /*26d0*/  LDS R69, [R20.X4+0x3cc0] ;  /* 0x003cc00014457984 */ /* 0x000ea20000004800 */
[----:B-----5:R-:W-:-:S03]  /*26e0*/  FFMA R64, R58, R64, R73 ;  /* 0x000000403a407223 */ /* 0x020fc60000000049 */
[----:B------:R-:W4:Y:S01]  /*26f0*/  LDS R58, [R78+0x7a44] ;  /* 0x007a44004e3a7984 */ /* 0x000f220000000800 */
[----:B------:R-:W-:-:S03]  /*2700*/  ISETP.NE.AND P6, PT, R77, RZ, PT ;  /* 0x000000ff4d00720c */ /* 0x000fc60003fc5270 */
[----:B------:R-:W-:Y:S01]  /*2710*/  LDS R73, [R20.X4+0x3d98] ;  /* 0x003d980014497984 */ /* 0x000fe20000004800 */
[C---:B0-----:R-:W-:Y:S02]  /*2720*/  FFMA R71, R50.reuse, R71, RZ ;  /* 0x0000004732477223 */ /* 0x041fe400000000ff */
[----:B--2---:R-:W-:Y:S02]  /*2730*/  FFMA R69, R50, R69, RZ ;  /* 0x0000004532457223 */ /* 0x004fe400000000ff */
[----:B------:R-:W0:Y:S02]  /*2740*/  LDS R50, [R20.X4+0x3edc] ;  /* 0x003edc0014327984 */ /* 0x000e240000004800 */
[----:B----4-:R-:W-:Y:S02]  /*2750*/  FFMA R66, R58, R66, R69 ;  /* 0x000000423a427223 */ /* 0x010fe40000000045 */
[----:B------:R-:W2:Y:S01]  /*2760*/  LDS R69, [R78+0x7988] ;  /* 0x007988004e457984 */ /* 0x000ea20000000800 */
[----:B------:R-:W-:-:S13]  /*2770*/  ISETP.LT.OR P6, PT, R61, RZ, !P6 ;  /* 0x000000ff3d00720c */ /* 0x000fda00077c1670 */
[----:B------:R-:W4:Y:S01]  /*2780*/  @!P6 LDG.E.CONSTANT R76, [R6.64+0x4] ;  /* 0x00000404064ce981 */ /* 0x000f22000c1e9900 */
[----:B------:R-:W-:Y:S01]  /*2790*/  ISETP.NE.AND P6, PT, R75, RZ, PT ;  /* 0x000000ff4b00720c */ /* 0x000fe20003fc5270 */
[----:B0-----:R-:W-:Y:S02]  /*27a0*/  FFMA R71, R58, R50, R71 ;  /* 0x000000323a477223 */ /* 0x001fe40000000047 */
[----:B------:R-:W0:Y:S01]  /*27b0*/  LDS R58, [R20.X4+0x288] ;  /* 0x00028800143a7984 */ /* 0x000e220000004800 */
[----:B--2---:R-:W-:-:S03]  /*27c0*/  FFMA R50, R69, R70, R60 ;  /* 0x0000004645327223 */ /* 0x004fc6000000003c */
[----:B------:R2:W5:Y:S04]  /*27d0*/  LDS R60, [R78+0x7a48] ;  /* 0x007a48004e3c7984 */ /* 0x0005680000000800 */
[----:B------:R-:W1:Y:S01]  /*27e0*/  LDS R70, [R20.X4+0x3f48] ;  /* 0x003f480014467984 */ /* 0x000e620000004800 */
[----:B--2---:R-:W-:-:S03]  /*27f0*/  IMAD R78, R35, 0x1c, R19 ;  /* 0x0000001c234e7824 */ /* 0x004fc600078e0213 */
[----:B------:R-:W-:Y:S06]  /*2800*/  BAR.SYNC 0x0 ;  /* 0x0000000000007b1d */ /* 0x000fec0000000000 */
[----:B------:R-:W-:Y:S01]  /*2810*/  ISETP.LT.OR P6, PT, R78, RZ, !P6 ;  /* 0x000000ff4e00720c */ /* 0x000fe200077c1670 */
[----:B------:R2:W-:-:S12]  /*2820*/  STS [R21.X4], R72 ;  /* 0x0000004815007388 */ /* 0x0005d80000004800 */
[----:B------:R-:W5:Y:S01]  /*2830*/  @!P6 LDG.E.CONSTANT R80, [R4.64+0x4] ;  /* 0x000004040450e981 */ /* 0x000f62000c1e9900 */
[----:B--2---:R-:W-:Y:S01]  /*2840*/  IMAD R72, R35, 0x1c, R18 ;  /* 0x0000001c23487824 */ /* 0x004fe200078e0212 */
[----:B------:R-:W-:-:S04]  /*2850*/  ISETP.NE.AND P6, PT, R83, RZ, PT ;  /* 0x000000ff5300720c */ /* 0x000fc80003fc5270 */
[----:B------:R-:W-:Y:S01]  /*2860*/  ISETP.LT.OR P6, PT, R72, RZ, !P6 ;  /* 0x000000ff4800720c */ /* 0x000fe200077c1670 */
[----:B------:R-:W-:-:S12]  /*2870*/  IMAD.MOV.U32 R18, RZ, RZ, RZ ;  /* 0x000000ffff127224 */ /* 0x000fd800078e00ff */
[----:B------:R-:W2:Y:S01]  /*2880*/  @!P6 LDG.E.CONSTANT R18, [R12.64+0x4] ;  /* 0x000004040c12e981 */ /* 0x000ea2000c1e9900 */
[----:B------:R-:W-:-:S04]  /*2890*/  ISETP.NE.AND P6, PT, R85, RZ, PT ;  /* 0x000000ff5500720c */ /* 0x000fc80003fc5270 */
[----:B------:R-:W-:Y:S01]  /*28a0*/  ISETP.LT.OR P6, PT, R55, RZ, !P6 ;  /* 0x000000ff3700720c */ /* 0x000fe200077c1670 */
[----:B---3--:R3:W-:Y:S02]  /*28b0*/  STS [R21.X4+0x700], R74 ;  /* 0x0007004a15007388 */ /* 0x0087e40000004800 */
[----:B---3--:R-:W-:-:S10]  /*28c0*/  HFMA2.MMA R74, -RZ, RZ, 0, 0 ;  /* 0x00000000ff4a7435 */ /* 0x008fd400000001ff */
[----:B------:R-:W3:Y:S01]  /*28d0*/  @!P6 LDG.E.CONSTANT R74, [R14.64+0x4] ;  /* 0x000004040e4ae981 */ /* 0x000ee2000c1e9900 */
[----:B------:R-:W-:-:S04]  /*28e0*/  ISETP.NE.AND P6, PT, R87, RZ, PT ;  /* 0x000000ff5700720c */ /* 0x000fc80003fc5270 */
[----:B------:R-:W-:Y:S01]  /*28f0*/  ISETP.LT.OR P6, PT, R62, RZ, !P6 ;  /* 0x000000ff3e00720c */ /* 0x000fe200077c1670 */
[----:B----4-:R4:W-:Y:S02]  /*2900*/  STS [R21.X4+0xe00], R76 ;  /* 0x000e004c15007388 */ /* 0x0109e40000004800 */
[----:B----4-:R-:W-:-:S10]  /*2910*/  IMAD.MOV.U32 R76, RZ, RZ, RZ ;  /* 0x000000ffff4c7224 */ /* 0x010fd400078e00ff */
[----:B------:R-:W4:Y:S01]  /*2920*/  @!P6 LDG.E.CONSTANT R76, [R16.64+0x4] ;  /* 0x00000404104ce981 */ /* 0x000f22000c1e9900 */
[----:B------:R-:W-:-:S04]  /*2930*/  ISETP.NE.AND P6, PT, R88, RZ, PT ;  /* 0x000000ff5800720c */ /* 0x000fc80003fc5270 */
[----:B------:R-:W-:Y:S01]  /*2940*/  ISETP.LT.OR P6, PT, R52, RZ, !P6 ;  /* 0x000000ff3400720c */ /* 0x000fe200077c1670 */
[----:B-----5:R5:W-:Y:S02]  /*2950*/  STS [R21.X4+0x1500], R80 ;  /* 0x0015005015007388 */ /* 0x020be40000004800 */
[----:B-----5:R-:W-:-:S10]  /*2960*/  IMAD.MOV.U32 R80, RZ, RZ, RZ ;  /* 0x000000ffff507224 */ /* 0x020fd400078e00ff */
[----:B------:R-:W5:Y:S01]  /*2970*/  @!P6 LDG.E.CONSTANT R80, [R2.64+0x4] ;  /* 0x000004040250e981 */ /* 0x000f62000c1e9900 */
[----:B------:R-:W-:-:S04]  /*2980*/  ISETP.NE.AND P6, PT, R89, RZ, PT ;  /* 0x000000ff5900720c */ /* 0x000fc80003fc5270 */
[----:B------:R-:W-:Y:S01]  /*2990*/  ISETP.LT.OR P6, PT, R44, RZ, !P6 ;  /* 0x000000ff2c00720c */ /* 0x000fe200077c1670 */
[----:B--2---:R2:W-:Y:S02]  /*29a0*/  STS [R21.X4+0x1c00], R18 ;  /* 0x001c001215007388 */ /* 0x0045e40000004800 */
[----:B--2---:R-:W-:-:S10]  /*29b0*/  MOV R18, RZ ;  /* 0x000000ff00127202 */ /* 0x004fd40000000f00 */
[----:B------:R-:W2:Y:S01]  /*29c0*/  @!P6 LDG.E.CONSTANT R18, [R24.64+0x4] ;  /* 0x000004041812e981 */ /* 0x000ea2000c1e9900 */
[----:B------:R-:W-:-:S04]  /*29d0*/  ISETP.NE.AND P6, PT, R90, RZ, PT ;  /* 0x000000ff5a00720c */ /* 0x000fc80003fc5270 */
[----:B------:R-:W-:Y:S01]  /*29e0*/  ISETP.LT.OR P6, PT, R63, RZ, !P6 ;  /* 0x000000ff3f00720c */ /* 0x000fe200077c1670 */
[----:B---3--:R3:W-:Y:S02]  /*29f0*/  STS [R21.X4+0x2300], R74 ;  /* 0x0023004a15007388 */ /* 0x0087e40000004800 */
[----:B---3--:R-:W-:-:S10]  /*2a00*/  IMAD.MOV.U32 R74, RZ, RZ, RZ ;  /* 0x000000ffff4a7224 */ /* 0x008fd400078e00ff */
[----:B------:R-:W3:Y:S01]  /*2a10*/  @!P6 LDG.E.CONSTANT R74, [R26.64+0x4] ;  /* 0x000004041a4ae981 */ /* 0x000ee2000c1e9900 */
[----:B------:R-:W-:-:S04]  /*2a20*/  ISETP.NE.AND P6, PT, R91, RZ, PT ;  /* 0x000000ff5b00720c */ /* 0x000fc80003fc5270 */
[----:B------:R-:W-:Y:S01]  /*2a30*/  ISETP.LT.OR P6, PT, R36, RZ, !P6 ;  /* 0x000000ff2400720c */ /* 0x000fe200077c1670 */
[----:B----4-:R4:W-:Y:S02]  /*2a40*/  STS [R21.X4+0x2a00], R76 ;  /* 0x002a004c15007388 */ /* 0x0109e40000004800 */
[----:B----4-:R-:W-:-:S10]  /*2a50*/  IMAD.MOV.U32 R76, RZ, RZ, RZ ;  /* 0x000000ffff4c7224 */ /* 0x010fd400078e00ff */
[----:B------:R-:W4:Y:S01]  /*2a60*/  @!P6 LDG.E.CONSTANT R76, [R38.64+0x4] ;  /* 0x00000404264ce981 */ /* 0x000f22000c1e9900 */
[----:B------:R-:W-:-:S03]  /*2a70*/  ISETP.LT.OR P6, PT, R34, RZ, !P0 ;  /* 0x000000ff2200720c */ /* 0x000fc600047c1670 */
[----:B-----5:R5:W-:Y:S02]  /*2a80*/  STS [R21.X4+0x3100], R80 ;  /* 0x0031005015007388 */ /* 0x020be40000004800 */
[----:B-----5:R-:W-:-:S10]  /*2a90*/  HFMA2.MMA R80, -RZ, RZ, 0, 0 ;  /* 0x00000000ff507435 */ /* 0x020fd400000001ff */
[----:B------:R-:W5:Y:S01]  /*2aa0*/  @!P6 LDG.E.CONSTANT R80, [R40.64+0x4] ;  /* 0x000004042850e981 */ /* 0x000f62000c1e9900 */
[----:B------:R-:W-:-:S03]  /*2ab0*/  ISETP.LT.OR P6, PT, R53, RZ, !P1 ;  /* 0x000000ff3500720c */ /* 0x000fc60004fc1670 */
[----:B--2---:R2:W-:Y:S02]  /*2ac0*/  STS [R21.X4+0x3800], R18 ;  /* 0x0038001215007388 */ /* 0x0045e40000004800 */
[----:B--2---:R-:W-:-:S08]  /*2ad0*/  IMAD.MOV.U32 R18, RZ, RZ, RZ ;  /* 0x000000ffff127224 */ /* 0x004fd000078e00ff */
[----:B------:R-:W2:Y:S01]  /*2ae0*/  @!P6 LDG.E.CONSTANT R18, [R42.64+0x4] ;  /* 0x000004042a12e981 */ /* 0x000ea2000c1e9900 */
[----:B------:R-:W-:Y:S01]  /*2af0*/  ISETP.LT.OR P6, PT, R65, RZ, !P2 ;  /* 0x000000ff4100720c */ /* 0x000fe200057c1670 */
[----:B------:R-:W-:Y:S02]  /*2b00*/  IMAD.MOV.U32 R82, RZ, RZ, RZ ;  /* 0x000000ffff527224 */ /* 0x000fe400078e00ff */
[----:B---3--:R3:W-:Y:S02]  /*2b10*/  STS [R21.X4+0x3f00], R74 ;  /* 0x003f004a15007388 */ /* 0x0087e40000004800 */
[----:B---3--:R-:W-:-:S08]  /*2b20*/  IMAD.MOV.U32 R74, RZ, RZ, RZ ;  /* 0x000000ffff4a7224 */ /* 0x008fd000078e00ff */
[----:B------:R-:W3:Y:S01]  /*2b30*/  @!P6 LDG.E.CONSTANT R74, [R32.64+0x4] ;  /* 0x00000404204ae981 */ /* 0x000ee2000c1e9900 */
[----:B------:R-:W-:-:S03]  /*2b40*/  ISETP.LT.OR P6, PT, R67, RZ, !P3 ;  /* 0x000000ff4300720c */ /* 0x000fc60005fc1670 */
[----:B----4-:R4:W-:Y:S02]  /*2b50*/  STS [R21.X4+0x4600], R76 ;  /* 0x0046004c15007388 */ /* 0x0109e40000004800 */
[----:B----4-:R-:W-:-:S08]  /*2b60*/  MOV R76, RZ ;  /* 0x000000ff004c7202 */ /* 0x010fd00000000f00 */
[----:B------:R-:W4:Y:S01]  /*2b70*/  @!P6 LDG.E.CONSTANT R76, [R46.64+0x4] ;  /* 0x000004042e4ce981 */ /* 0x000f22000c1e9900 */
[----:B------:R-:W-:-:S03]  /*2b80*/  ISETP.LT.OR P6, PT, R68, RZ, !P4 ;  /* 0x000000ff4400720c */ /* 0x000fc600067c1670 */
[----:B-----5:R5:W-:Y:S02]  /*2b90*/  STS [R21.X4+0x4d00], R80 ;  /* 0x004d005015007388 */ /* 0x020be40000004800 */
[----:B-----5:R-:W-:-:S08]  /*2ba0*/  IMAD.MOV.U32 R80, RZ, RZ, RZ ;  /* 0x000000ffff507224 */ /* 0x020fd000078e00ff */
[----:B------:R-:W5:Y:S01]  /*2bb0*/  @!P6 LDG.E.CONSTANT R80, [R30.64+0x4] ;  /* 0x000004041e50e981 */ /* 0x000f62000c1e9900 */
[----:B------:R-:W-:-:S13]  /*2bc0*/  ISETP.LT.OR P6, PT, R51, RZ, !P5 ;  /* 0x000000ff3300720c */ /* 0x000fda0006fc1670 */
[----:B------:R-:W5:Y:S01]  /*2bd0*/  @!P6 LDG.E.CONSTANT R82, [R48.64+0x4] ;  /* 0x000004043052e981 */ /* 0x000f62000c1e9900 */
[----:B------:R-:W-:Y:S01]  /*2be0*/  ISETP.GT.AND P6, PT, R21, 0x9f, PT ;  /* 0x0000009f1500780c */ /* 0x000fe20003fc4270 */
[----:B0-----:R-:W-:Y:S01]  /*2bf0*/  FFMA R19, R69, R58, R64 ;  /* 0x0000003a45137223 */ /* 0x001fe20000000040 */
[----:B------:R-:W-:Y:S01]  /*2c00*/  HFMA2.MMA R69, -RZ, RZ, 0, 7.152557373046875e-07 ;  /* 0x0000000cff457435 */ /* 0x000fe200000001ff */
[----:B------:R-:W-:Y:S01]  /*2c10*/  BSSY B0, `(.L_x_4) ;  /* 0x0000012000007945 */ /* 0x000fe20003800000 */
[----:B--2---:R0:W-:Y:S01]  /*2c20*/  STS [R21.X4+0x5400], R18 ;  /* 0x0054001215007388 */ /* 0x0041e20000004800 */
[C---:B------:R-:W-:Y:S02]  /*2c30*/  FFMA R58, R60.reuse, R73, R66 ;  /* 0x000000493c3a7223 */ /* 0x040fe40000000042 */
[----:B-1----:R-:W-:-:S05]  /*2c40*/  FFMA R70, R60, R70, R71 ;  /* 0x000000463c467223 */ /* 0x002fca0000000047 */
[----:B0-----:R-:W-:Y:S01]  /*2c50*/  IMAD R18, R54, R69, 0x7980 ;  /* 0x0000798036127424 */ /* 0x001fe200078e0245 */
[----:B---3--:R0:W-:Y:S04]  /*2c60*/  STS [R21.X4+0x5b00], R74 ;  /* 0x005b004a15007388 */ /* 0x0081e80000004800 */
[----:B----4-:R0:W-:Y:S04]  /*2c70*/  STS [R21.X4+0x6200], R76 ;  /* 0x0062004c15007388 */ /* 0x0101e80000004800 */
[----:B-----5:R0:W-:Y:S04]  /*2c80*/  STS [R21.X4+0x6900], R80 ;  /* 0x0069005015007388 */ /* 0x0201e80000004800 */
[----:B------:R0:W-:Y:S01]  /*2c90*/  STS [R21.X4+0x7000], R82 ;  /* 0x0070005215007388 */ /* 0x0001e20000004800 */
[----:B------:R-:W-:Y:S05]  /*2ca0*/  @P6 BRA `(.L_x_5) ;  /* 0x0000008000006947 */ /* 0x000fea0003800000 */
[----:B------:R-:W-:Y:S01]  /*2cb0*/  IMAD R64, R35, 0x1c, R0 ;  /* 0x0000001c23407824 */ /* 0x000fe200078e0200 */
[----:B------:R-:W-:Y:S01]  /*2cc0*/  BSSY B1, `(.L_x_6) ;  /* 0x0000005000017945 */ /* 0x000fe20003800000 */
[----:B------:R-:W-:-:S03]  /*2cd0*/  IMAD.MOV.U32 R60, RZ, RZ, RZ ;  /* 0x000000ffff3c7224 */ /* 0x000fc600078e00ff */
[----:B------:R-:W-:-:S13]  /*2ce0*/  ISETP.GE.AND P6, PT, R64, RZ, PT ;  /* 0x000000ff4000720c */ /* 0x000fda0003fc6270 */
[----:B------:R-:W-:Y:S05]  /*2cf0*/  @!P6 BRA `(.L_x_7) ;  /* 0x000000100000e947 */ /* 0x000fea0003800000 */
[----:B------:R1:W5:Y:S02]  /*2d00*/  LDG.E.CONSTANT R60, [R28.64+0x4] ;  /* 0x000004041c3c7981 */ /* 0x000364000c1e9900 */
.L_x_7:
[----:B------:R-:W-:Y:S05]  /*2d10*/  BSYNC B1 ;  /* 0x0000000000017941 */ /* 0x000fea0003800000 */
.L_x_6:
[----:B-----5:R2:W-:Y:S02]  /*2d20*/  STS [R21.X4+0x7700], R60 ;  /* 0x0077003c15007388 */ /* 0x0205e40000004800 */
.L_x_5:
[----:B------:R-:W-:Y:S05]  /*2d30*/  BSYNC B0 ;  /* 0x0000000000007941 */ /* 0x000fea0003800000 */
.L_x_4:
[----:B------:R-:W-:-:S04]  /*2d40*/  ISETP.NE.AND P6, PT, R81, RZ, PT ;  /* 0x000000ff5100720c */ /* 0x000fc80003fc5270 */
[----:B------:R-:W-:Y:S01]  /*2d50*/  ISETP.LT.OR P6, PT, R56, -0x1, !P6 ;  /* 0xffffffff3800780c */ /* 0x000fe200077c1670 */
[----:B------:R-:W-:-:S12]  /*2d60*/  IMAD.MOV.U32 R56, RZ, RZ, RZ ;  /* 0x000000ffff387224 */ /* 0x000fd800078e00ff */
[----:B------:R3:W4:Y:S01]  /*2d70*/  @!P6 LDG.E.CONSTANT R56, [R10.64+0x8] ;  /* 0x000008040a38e981 */ /* 0x000722000c1e9900 */
[----:B------:R-:W-:Y:S02]  /*2d80*/  ISETP.NE.AND P6, PT, R79, RZ, PT ;  /* 0x000000ff4f00720c */ /* 0x000fe40003fc5270 */
[----:B--2---:R-:W-:Y:S02]  /*2d90*/  MOV R60, RZ ;  /* 0x000000ff003c7202 */ /* 0x004fe40000000f00 */
[----:B------:R-:W-:Y:S01]  /*2da0*/  ISETP.LT.OR P6, PT, R59, -0x1, !P6 ;  /* 0xffffffff3b00780c */ /* 0x000fe200077c1670 */
[----:B------:R-:W-:-:S12]  /*2db0*/  IMAD.MOV.U32 R64, RZ, RZ, RZ ;  /* 0x000000ffff407224 */ /* 0x000fd800078e00ff */
[----:B------:R2:W5:Y:S01]  /*2dc0*/  @!P6 LDG.E.CONSTANT R60, [R8.64+0x8] ;  /* 0x00000804083ce981 */ /* 0x000562000c1e9900 */
[----:B------:R-:W-:-:S04]  /*2dd0*/  ISETP.NE.AND P6, PT, R77, RZ, PT ;  /* 0x000000ff4d00720c */ /* 0x000fc80003fc5270 */
[----:B------:R-:W-:Y:S01]  /*2de0*/  ISETP.LT.OR P6, PT, R61, -0x1, !P6 ;  /* 0xffffffff3d00780c */ /* 0x000fe200077c1670 */
[----:B------:R-:W-:-:S12]  /*2df0*/  IMAD.MOV.U32 R66, RZ, RZ, RZ ;  /* 0x000000ffff427224 */ /* 0x000fd800078e00ff */
[----:B------:R0:W2:Y:S01]  /*2e00*/  @!P6 LDG.E.CONSTANT R64, [R6.64+0x8] ;  /* 0x000008040640e981 */ /* 0x0000a2000c1e9900 */
[----:B------:R-:W-:-:S04]  /*2e10*/  ISETP.NE.AND P6, PT, R75, RZ, PT ;  /* 0x000000ff4b00720c */ /* 0x000fc80003fc5270 */
[----:B------:R-:W-:-:S13]  /*2e20*/  ISETP.LT.OR P6, PT, R78, -0x1, !P6 ;  /* 0xffffffff4e00780c */ /* 0x000fda00077c1670 */
[----:B------:R1:W2:Y:S01]  /*2e30*/  @!P6 LDG.E.CONSTANT R66, [R4.64+0x8] ;  /* 0x000008040442e981 */ /* 0x0002a2000c1e9900 */
[----:B------:R-:W-:-:S04]  /*2e40*/  ISETP.NE.AND P6, PT, R83, RZ, PT ;  /* 0x000000ff5300720c */ /* 0x000fc80003fc5270 */
[----:B------:R-:W-:Y:S01]  /*2e50*/  ISETP.LT.OR P6, PT, R72, -0x1, !P6 ;  /* 0xffffffff4800780c */ /* 0x000fe200077c1670 */
[----:B------:R-:W-:-:S12]  /*2e60*/  HFMA2.MMA R72, -RZ, RZ, 0, 0 ;  /* 0x00000000ff487435 */ /* 0x000fd800000001ff */
[----:B------:R0:W2:Y:S01]  /*2e70*/  @!P6 LDG.E.CONSTANT R72, [R12.64+0x8] ;  /* 0x000008040c48e981 */ /* 0x0000a2000c1e9900 */
[----:B------:R-:W-:Y:S01]  /*2e80*/  ISETP.NE.AND P6, PT, R85, RZ, PT ;  /* 0x000000ff5500720c */ /* 0x000fe20003fc5270 */
[----:B0-----:R-:W-:-:S03]  /*2e90*/  IMAD.MOV.U32 R74, RZ, RZ, RZ ;  /* 0x000000ffff4a7224 */ /* 0x001fc600078e00ff */
[----:B------:R-:W-:-:S13]  /*2ea0*/  ISETP.LT.OR P6, PT, R55, -0x1, !P6 ;  /* 0xffffffff3700780c */ /* 0x000fda00077c1670 */
[----:B------:R0:W2:Y:S01]  /*2eb0*/  @!P6 LDG.E.CONSTANT R74, [R14.64+0x8] ;  /* 0x000008040e4ae981 */ /* 0x0000a2000c1e9900 */
[----:B------:R-:W-:-:S04]  /*2ec0*/  ISETP.NE.AND P6, PT, R87, RZ, PT ;  /* 0x000000ff5700720c */ /* 0x000fc80003fc5270 */
[----:B------:R-:W-:Y:S01]  /*2ed0*/  ISETP.LT.OR P6, PT, R62, -0x1, !P6 ;  /* 0xffffffff3e00780c */ /* 0x000fe200077c1670 */
[----:B------:R-:W-:-:S12]  /*2ee0*/  IMAD.MOV.U32 R62, RZ, RZ, RZ ;  /* 0x000000ffff3e7224 */ /* 0x000fd800078e00ff */
[----:B------:R0:W2:Y:S01]  /*2ef0*/  @!P6 LDG.E.CONSTANT R62, [R16.64+0x8] ;  /* 0x00000804103ee981 */ /* 0x0000a2000c1e9900 */
[----:B------:R-:W-:-:S04]  /*2f00*/  ISETP.NE.AND P6, PT, R88, RZ, PT ;  /* 0x000000ff5800720c */ /* 0x000fc80003fc5270 */
[----:B------:R-:W-:Y:S02]  /*2f10*/  ISETP.LT.OR P6, PT, R52, -0x1, !P6 ;  /* 0xffffffff3400780c */ /* 0x000fe400077c1670 */
[----:B------:R-:W-:-:S11]  /*2f20*/  MOV R52, RZ ;  /* 0x000000ff00347202 */ /* 0x000fd60000000f00 */
[----:B------:R0:W2:Y:S01]  /*2f30*/  @!P6 LDG.E.CONSTANT R52, [R2.64+0x8] ;  /* 0x000008040234e981 */ /* 0x0000a2000c1e9900 */
[----:B------:R-:W-:-:S04]  /*2f40*/  ISETP.NE.AND P6, PT, R89, RZ, PT ;  /* 0x000000ff5900720c */ /* 0x000fc80003fc5270 */
[----:B------:R-:W-:Y:S01]  /*2f50*/  ISETP.LT.OR P6, PT, R44, -0x1, !P6 ;  /* 0xffffffff2c00780c */ /* 0x000fe200077c1670 */
[----:B------:R-:W-:-:S12]  /*2f60*/  IMAD.MOV.U32 R44, RZ, RZ, RZ ;  /* 0x000000ffff2c7224 */ /* 0x000fd800078e00ff */
[----:B------:R0:W2:Y:S01]  /*2f70*/  @!P6 LDG.E.CONSTANT R44, [R24.64+0x8] ;  /* 0x00000804182ce981 */ /* 0x0000a2000c1e9900 */
[----:B------:R-:W-:Y:S01]  /*2f80*/  ISETP.NE.AND P6, PT, R90, RZ, PT ;  /* 0x000000ff5a00720c */ /* 0x000fe20003fc5270 */
[----:B------:R-:W-:-:S03]  /*2f90*/  IMAD.MOV.U32 R76, RZ, RZ, RZ ;  /* 0x000000ffff4c7224 */ /* 0x000fc600078e00ff */
[----:B------:R-:W-:-:S13]  /*2fa0*/  ISETP.LT.OR P6, PT, R63, -0x1, !P6 ;  /* 0xffffffff3f00780c */ /* 0x000fda00077c1670 */
[----:B------:R0:W2:Y:S01]  /*2fb0*/  @!P6 LDG.E.CONSTANT R76, [R26.64+0x8] ;  /* 0x000008041a4ce981 */ /* 0x0000a2000c1e9900 */
[----:B------:R-:W-:-:S04]  /*2fc0*/  ISETP.NE.AND P6, PT, R91, RZ, PT ;  /* 0x000000ff5b00720c */ /* 0x000fc80003fc5270 */
[----:B------:R-:W-:Y:S01]  /*2fd0*/  ISETP.LT.OR P6, PT, R36, -0x1, !P6 ;  /* 0xffffffff2400780c */ /* 0x000fe200077c1670 */
[----:B------:R-:W-:-:S12]  /*2fe0*/  HFMA2.MMA R36, -RZ, RZ, 0, 0 ;  /* 0x00000000ff247435 */ /* 0x000fd800000001ff */
[----:B------:R0:W2:Y:S01]  /*2ff0*/  @!P6 LDG.E.CONSTANT R36, [R38.64+0x8] ;  /* 0x000008042624e981 */ /* 0x0000a2000c1e9900 */
[----:B------:R-:W-:Y:S02]  /*3000*/  ISETP.GT.AND P6, PT, R21, 0x5f, PT ;  /* 0x0000005f1500780c */ /* 0x000fe40003fc4270 */
[----:B------:R-:W-:Y:S01]  /*3010*/  ISETP.LT.OR P0, PT, R34, -0x1, !P0 ;  /* 0xffffffff2200780c */ /* 0x000fe20004701670 */
[----:B------:R-:W-:-:S10]  /*3020*/  IMAD.MOV.U32 R34, RZ, RZ, RZ ;  /* 0x000000ffff227224 */ /* 0x000fd400078e00ff */
[----:B0-----:R-:W-:Y:S01]  /*3030*/  @!P6 IMAD R2, R22, 0x60, R21 ;  /* 0x000000601602e824 */ /* 0x001fe200078e0215 */
[----:B------:R-:W-:Y:S02]  /*3040*/  ISETP.LT.OR P1, PT, R53, -0x1, !P1 ;  /* 0xffffffff3500780c */ /* 0x000fe40004f21670 */
[----:B------:R-:W-:Y:S01]  /*3050*/  ISETP.LT.OR P2, PT, R65, -0x1, !P2 ;  /* 0xffffffff4100780c */ /* 0x000fe20005741670 */
[----:B------:R-:W-:Y:S01]  /*3060*/  @!P6 IMAD R2, R2, 0x3, RZ ;  /* 0x000000030202e824 */ /* 0x000fe200078e02ff */
[----:B------:R-:W-:Y:S02]  /*3070*/  ISETP.LT.OR P3, PT, R67, -0x1, !P3 ;  /* 0xffffffff4300780c */ /* 0x000fe40005f61670 */
[----:B------:R-:W-:Y:S01]  /*3080*/  ISETP.LT.OR P4, PT, R68, -0x1, !P4 ;  /* 0xffffffff4400780c */ /* 0x000fe20006781670 */
[----:B------:R-:W-:Y:S01]  /*3090*/  @!P6 IMAD.WIDE R2, R2, R23, c[0x0][0x168] ;  /* 0x00005a000202e625 */ /* 0x000fe200078e0217 */
[----:B------:R-:W-:Y:S01]  /*30a0*/  ISETP.LT.OR P5, PT, R51, -0x1, !P5 ;  /* 0xffffffff3300780c */ /* 0x000fe20006fa1670 */
[----:B------:R-:W-:Y:S01]  /*30b0*/  HFMA2.MMA R26, -RZ, RZ, 0, 0 ;  /* 0x00000000ff1a7435 */ /* 0x000fe200000001ff */
[----:B------:R0:W2:Y:S04]  /*30c0*/  @!P0 LDG.E.CONSTANT R34, [R40.64+0x8] ;  /* 0x0000080428228981 */ /* 0x0000a8000c1e9900 */
[----:B------:R-:W2:Y:S01]  /*30d0*/  @!P6 LDG.E.CONSTANT R2, [R2.64+0x4] ;  /* 0x000004040202e981 */ /* 0x000ea2000c1e9900 */
[----:B------:R-:W-:-:S02]  /*30e0*/  IMAD.MOV.U32 R38, RZ, RZ, RZ ;  /* 0x000000ffff267224 */ /* 0x000fc400078e00ff */
[----:B------:R-:W-:Y:S02]  /*30f0*/  IMAD.MOV.U32 R68, RZ, RZ, RZ ;  /* 0x000000ffff447224 */ /* 0x000fe400078e00ff */
[----:B------:R-:W-:Y:S01]  /*3100*/  IMAD.MOV.U32 R78, RZ, RZ, RZ ;  /* 0x000000ffff4e7224 */ /* 0x000fe200078e00ff */
[----:B0-----:R-:W-:Y:S01]  /*3110*/  MOV R40, RZ ;  /* 0x000000ff00287202 */ /* 0x001fe20000000f00 */
[----:B------:R-:W3:Y:S04]  /*3120*/  @!P1 LDG.E.CONSTANT R38, [R42.64+0x8] ;  /* 0x000008042a269981 */ /* 0x000ee8000c1e9900 */
[----:B------:R-:W3:Y:S04]  /*3130*/  @!P3 LDG.E.CONSTANT R68, [R46.64+0x8] ;  /* 0x000008042e44b981 */ /* 0x000ee8000c1e9900 */
[----:B------:R-:W3:Y:S04]  /*3140*/  @!P2 LDG.E.CONSTANT R40, [R32.64+0x8] ;  /* 0x000008042028a981 */ /* 0x000ee8000c1e9900 */
[----:B------:R-:W3:Y:S04]  /*3150*/  @!P4 LDG.E.CONSTANT R78, [R30.64+0x8] ;  /* 0x000008041e4ec981 */ /* 0x000ee8000c1e9900 */
[----:B------:R-:W3:Y:S01]  /*3160*/  @!P5 LDG.E.CONSTANT R26, [R48.64+0x8] ;  /* 0x00000804301ad981 */ /* 0x000ee2000c1e9900 */
[----:B------:R-:W-:Y:S01]  /*3170*/  WARPSYNC 0xffffffff ;  /* 0xffffffff00007948 */ /* 0x000fe20003800000 */
[----:B------:R-:W-:Y:S01]  /*3180*/  ISETP.GT.AND P0, PT, R21, 0x9f, PT ;  /* 0x0000009f1500780c */ /* 0x000fe20003f04270 */
[----:B------:R-:W-:Y:S01]  /*3190*/  BSSY B0, `(.L_x_8) ;  /* 0x000003c000007945 */ /* 0x000fe20003800000 */
[----:B--2---:R-:W-:Y:S04]  /*31a0*/  @!P6 STS [R21.X4+0x7980], R2 ;  /* 0x007980021500e388 */ /* 0x004fe80000004800 */
[----:B------:R-:W-:Y:S06]  /*31b0*/  BAR.SYNC 0x0 ;  /* 0x0000000000007b1d */ /* 0x000fec0000000000 */
[----:B------:R-:W-:Y:S04]  /*31c0*/  LDS R3, [R18] ;  /* 0x0000000012037984 */ /* 0x000fe80000000800 */
[----:B-1----:R-:W0:Y:S04]  /*31d0*/  LDS R4, [R20.X4] ;  /* 0x0000000014047984 */ /* 0x002e280000004800 */
[----:B------:R-:W1:Y:S04]  /*31e0*/  LDS R6, [R20.X4+0x1b0] ;  /* 0x0001b00014067984 */ /* 0x000e680000004800 */
[----:B------:R-:W-:Y:S04]  /*31f0*/  LDS R5, [R18+0xc0] ;  /* 0x0000c00012057984 */ /* 0x000fe80000000800 */
[----:B------:R-:W2:Y:S04]  /*3200*/  LDS R7, [R20.X4+0x3cc0] ;  /* 0x003cc00014077984 */ /* 0x000ea80000004800 */
[----:B------:R-:W0:Y:S04]  /*3210*/  LDS R8, [R20.X4+0x3e70] ;  /* 0x003e700014087984 */ /* 0x000e280000004800 */
[----:B------:R-:W-:Y:S04]  /*3220*/  LDS R9, [R18+0x4] ;  /* 0x0000040012097984 */ /* 0x000fe80000000800 */
[----:B---3--:R-:W3:Y:S04]  /*3230*/  LDS R10, [R20.X4+0x6c] ;  /* 0x00006c00140a7984 */ /* 0x008ee80000004800 */
[----:B------:R-:W0:Y:S04]  /*3240*/  LDS R2, [R20.X4+0x21c] ;  /* 0x00021c0014027984 */ /* 0x000e280000004800 */
[----:B------:R-:W-:Y:S04]  /*3250*/  LDS R11, [R18+0xc4] ;  /* 0x0000c400120b7984 */ /* 0x000fe80000000800 */
[----:B------:R-:W0:Y:S04]  /*3260*/  LDS R12, [R20.X4+0x3d2c] ;  /* 0x003d2c00140c7984 */ /* 0x000e280000004800 */
[----:B------:R-:W0:Y:S04]  /*3270*/  LDS R13, [R20.X4+0x3edc] ;  /* 0x003edc00140d7984 */ /* 0x000e280000004800 */
[----:B------:R-:W-:Y:S04]  /*3280*/  LDS R15, [R18+0x8] ;  /* 0x00000800120f7984 */ /* 0x000fe80000000800 */
[----:B------:R-:W0:Y:S04]  /*3290*/  LDS R14, [R20.X4+0xd8] ;  /* 0x0000d800140e7984 */ /* 0x000e280000004800 */
[----:B------:R-:W0:Y:S04]  /*32a0*/  LDS R16, [R20.X4+0x288] ;  /* 0x0002880014107984 */ /* 0x000e280000004800 */
[----:B------:R-:W-:Y:S04]  /*32b0*/  LDS R17, [R18+0xc8] ;  /* 0x0000c80012117984 */ /* 0x000fe80000000800 */
[----:B------:R-:W0:Y:S04]  /*32c0*/  LDS R24, [R20.X4+0x3d98] ;  /* 0x003d980014187984 */ /* 0x000e280000004800 */
[----:B------:R-:W0:Y:S04]  /*32d0*/  LDS R25, [R20.X4+0x3f48] ;  /* 0x003f480014197984 */ /* 0x000e280000004800 */
[----:B------:R-:W-:Y:S06]  /*32e0*/  BAR.SYNC 0x0 ;  /* 0x0000000000007b1d */ /* 0x000fec0000000000 */
[----:B----4-:R4:W-:Y:S04]  /*32f0*/  STS [R21.X4], R56 ;  /* 0x0000003815007388 */ /* 0x0109e80000004800 */
[----:B-----5:R4:W-:Y:S04]  /*3300*/  STS [R21.X4+0x700], R60 ;  /* 0x0007003c15007388 */ /* 0x0209e80000004800 */
[----:B------:R4:W-:Y:S04]  /*3310*/  STS [R21.X4+0xe00], R64 ;  /* 0x000e004015007388 */ /* 0x0009e80000004800 */
        /* <DEDUP_REMOVED lines=13> */
[----:B------:R4:W-:Y:S01]  /*33f0*/  STS [R21.X4+0x7000], R26 ;  /* 0x0070001a15007388 */ /* 0x0009e20000004800 */
[----:B0-----:R-:W-:-:S02]  /*3400*/  FFMA R4, R3, R4, R50 ;  /* 0x0000000403047223 */ /* 0x001fc40000000032 */
[----:B-1----:R-:W-:Y:S02]  /*3410*/  FFMA R6, R3, R6, R19 ;  /* 0x0000000603067223 */ /* 0x002fe40000000013 */
[C---:B--2---:R-:W-:Y:S02]  /*3420*/  FFMA R7, R5.reuse, R7, R58 ;  /* 0x0000000705077223 */ /* 0x044fe4000000003a */
[----:B------:R-:W-:Y:S02]  /*3430*/  FFMA R8, R5, R8, R70 ;  /* 0x0000000805087223 */ /* 0x000fe40000000046 */
[C---:B---3--:R-:W-:Y:S02]  /*3440*/  FFMA R4, R9.reuse, R10, R4 ;  /* 0x0000000a09047223 */ /* 0x048fe40000000004 */
[----:B------:R-:W-:Y:S02]  /*3450*/  FFMA R2, R9, R2, R6 ;  /* 0x0000000209027223 */ /* 0x000fe40000000006 */
[----:B------:R-:W-:-:S02]  /*3460*/  FFMA R7, R11, R12, R7 ;  /* 0x0000000c0b077223 */ /* 0x000fc40000000007 */
[----:B------:R-:W-:Y:S02]  /*3470*/  FFMA R8, R11, R13, R8 ;  /* 0x0000000d0b087223 */ /* 0x000fe40000000008 */
[C---:B------:R-:W-:Y:S02]  /*3480*/  FFMA R4, R15.reuse, R14, R4 ;  /* 0x0000000e0f047223 */ /* 0x040fe40000000004 */
[----:B------:R-:W-:Y:S02]  /*3490*/  FFMA R16, R15, R16, R2 ;  /* 0x000000100f107223 */ /* 0x000fe40000000002 */
[C---:B------:R-:W-:Y:S02]  /*34a0*/  FFMA R7, R17.reuse, R24, R7 ;  /* 0x0000001811077223 */ /* 0x040fe40000000007 */
[----:B------:R-:W-:Y:S01]  /*34b0*/  FFMA R8, R17, R25, R8 ;  /* 0x0000001911087223 */ /* 0x000fe20000000008 */
[----:B------:R-:W-:Y:S05]  /*34c0*/  @P0 BRA `(.L_x_9) ;  /* 0x0000008000000947 */ /* 0x000fea0003800000 */
[----:B----4-:R-:W-:Y:S01]  /*34d0*/  IMAD R0, R35, 0x1c, R0 ;  /* 0x0000001c23007824 */ /* 0x010fe200078e0200 */
[----:B------:R-:W-:Y:S04]  /*34e0*/  BSSY B1, `(.L_x_10) ;  /* 0x0000005000017945 */ /* 0x000fe80003800000 */
[----:B------:R-:W-:Y:S01]  /*34f0*/  ISETP.GE.AND P0, PT, R0, -0x1, PT ;  /* 0xffffffff0000780c */ /* 0x000fe20003f06270 */
[----:B------:R-:W-:-:S12]  /*3500*/  IMAD.MOV.U32 R0, RZ, RZ, RZ ;  /* 0x000000ffff007224 */ /* 0x000fd800078e00ff */
[----:B------:R-:W-:Y:S05]  /*3510*/  @!P0 BRA `(.L_x_11) ;  /* 0x0000001000008947 */ /* 0x000fea0003800000 */
[----:B------:R0:W5:Y:S02]  /*3520*/  LDG.E.CONSTANT R0, [R28.64+0x8] ;  /* 0x000008041c007981 */ /* 0x000164000c1e9900 */
.L_x_11:
[----:B------:R-:W-:Y:S05]  /*3530*/  BSYNC B1 ;  /* 0x0000000000017941 */ /* 0x000fea0003800000 */
.L_x_10:
[----:B-----5:R1:W-:Y:S02]  /*3540*/  STS [R21.X4+0x7700], R0 ;  /* 0x0077000015007388 */ /* 0x0203e40000004800 */
.L_x_9:
[----:B----4-:R-:W-:Y:S05]  /*3550*/  BSYNC B0 ;  /* 0x0000000000007941 */ /* 0x010fea0003800000 */
.L_x_8:
[----:B-1----:R-:W-:-:S04]  /*3560*/  @!P6 IMAD R0, R22, 0x60, R21 ;  /* 0x000000601600e824 */ /* 0x002fc800078e0215 */
[----:B------:R-:W-:-:S04]  /*3570*/  @!P6 IMAD R0, R0, 0x3, RZ ;  /* 0x000000030000e824 */ /* 0x000fc800078e02ff */
[----:B------:R-:W-:-:S06]  /*3580*/  @!P6 IMAD.WIDE R2, R0, R23, c[0x0][0x168] ;  /* 0x00005a000002e625 */ /* 0x000fcc00078e0217 */
[----:B------:R-:W2:Y:S01]  /*3590*/  @!P6 LDG.E.CONSTANT R2, [R2.64+0x8] ;  /* 0x000008040202e981 */ /* 0x000ea2000c1e9900 */
[----:B------:R-:W-:Y:S01]  /*35a0*/  WARPSYNC 0xffffffff ;  /* 0xffffffff00007948 */ /* 0x000fe20003800000 */
[----:B------:R-:W-:-:S04]  /*35b0*/  IMAD R37, R54, 0x310, R37 ;  /* 0x0000031036257824 */ /* 0x000fc800078e0225 */
[----:B------:R-:W-:-:S04]  /*35c0*/  IMAD R22, R22, 0x6200, R37 ;  /* 0x0000620016167824 */ /* 0x000fc800078e0225 */
[----:B------:R-:W-:-:S04]  /*35d0*/  IMAD R22, R35, 0xe, R22 ;  /* 0x0000000e23167824 */ /* 0x000fc800078e0216 */
[----:B------:R-:W-:-:S04]  /*35e0*/  IMAD R22, R57, 0x70, R22 ;  /* 0x0000007039167824 */ /* 0x000fc800078e0216 */
[----:B------:R-:W-:Y:S01]  /*35f0*/  IMAD R22, R45, 0x1c, R22 ;  /* 0x0000001c2d167824 */ /* 0x000fe200078e0216 */
[----:B--2---:R-:W-:Y:S04]  /*3600*/  @!P6 STS [R21.X4+0x7980], R2 ;  /* 0x007980021500e388 */ /* 0x004fe80000004800 */
[----:B------:R-:W-:Y:S06]  /*3610*/  BAR.SYNC 0x0 ;  /* 0x0000000000007b1d */ /* 0x000fec0000000000 */
[----:B------:R-:W-:Y:S04]  /*3620*/  LDS R5, [R18] ;  /* 0x0000000012057984 */ /* 0x000fe80000000800 */
[----:B------:R-:W-:Y:S04]  /*3630*/  LDS R6, [R18+0xc0] ;  /* 0x0000c00012067984 */ /* 0x000fe80000000800 */
[----:B------:R-:W1:Y:S04]  /*3640*/  LDS R0, [R20.X4] ;  /* 0x0000000014007984 */ /* 0x000e680000004800 */
[----:B------:R-:W2:Y:S04]  /*3650*/  LDS R3, [R20.X4+0x1b0] ;  /* 0x0001b00014037984 */ /* 0x000ea80000004800 */
[----:B------:R-:W3:Y:S04]  /*3660*/  LDS R9, [R20.X4+0x3cc0] ;  /* 0x003cc00014097984 */ /* 0x000ee80000004800 */
[----:B------:R-:W4:Y:S04]  /*3670*/  LDS R11, [R20.X4+0x3e70] ;  /* 0x003e7000140b7984 */ /* 0x000f280000004800 */
[----:B------:R-:W-:Y:S04]  /*3680*/  LDS R10, [R18+0x4] ;  /* 0x00000400120a7984 */ /* 0x000fe80000000800 */
[----:B------:R-:W-:Y:S04]  /*3690*/  LDS R12, [R18+0xc4] ;  /* 0x0000c400120c7984 */ /* 0x000fe80000000800 */
[----:B------:R-:W5:Y:S04]  /*36a0*/  LDS R13, [R20.X4+0x6c] ;  /* 0x00006c00140d7984 */ /* 0x000f680000004800 */
[----:B------:R-:W0:Y:S04]  /*36b0*/  LDS R2, [R20.X4+0x21c] ;  /* 0x00021c0014027984 */ /* 0x000e280000004800 */
[----:B------:R-:W0:Y:S04]  /*36c0*/  LDS R14, [R20.X4+0x3d2c] ;  /* 0x003d2c00140e7984 */ /* 0x000e280000004800 */
[----:B------:R-:W0:Y:S04]  /*36d0*/  LDS R15, [R20.X4+0x3edc] ;  /* 0x003edc00140f7984 */ /* 0x000e280000004800 */
[----:B------:R-:W-:Y:S01]  /*36e0*/  LDS R17, [R18+0x8] ;  /* 0x0000080012117984 */ /* 0x000fe20000000800 */
[----:B-1----:R-:W-:-:S03]  /*36f0*/  FFMA R0, R5, R0, R4 ;  /* 0x0000000005007223 */ /* 0x002fc60000000004 */
[----:B------:R-:W-:Y:S01]  /*3700*/  LDS R24, [R18+0xc8] ;  /* 0x0000c80012187984 */ /* 0x000fe20000000800 */
[----:B--2---:R-:W-:-:S03]  /*3710*/  FFMA R3, R5, R3, R16 ;  /* 0x0000000305037223 */ /* 0x004fc60000000010 */
[----:B------:R-:W1:Y:S01]  /*3720*/  LDS R19, [R20.X4+0xd8] ;  /* 0x0000d80014137984 */ /* 0x000e620000004800 */
[----:B---3--:R-:W-:-:S03]  /*3730*/  FFMA R7, R6, R9, R7 ;  /* 0x0000000906077223 */ /* 0x008fc60000000007 */
[----:B------:R-:W2:Y:S01]  /*3740*/  LDS R21, [R20.X4+0x288] ;  /* 0x0002880014157984 */ /* 0x000ea20000004800 */
[----:B----4-:R-:W-:-:S03]  /*3750*/  FFMA R8, R6, R11, R8 ;  /* 0x0000000b06087223 */ /* 0x010fc60000000008 */
[----:B------:R-:W3:Y:S04]  /*3760*/  LDS R18, [R20.X4+0x3d98] ;  /* 0x003d980014127984 */ /* 0x000ee80000004800 */
[----:B------:R-:W4:Y:S01]  /*3770*/  LDS R25, [R20.X4+0x3f48] ;  /* 0x003f480014197984 */ /* 0x000f220000004800 */
[C---:B-----5:R-:W-:Y:S02]  /*3780*/  FFMA R0, R10.reuse, R13, R0 ;  /* 0x0000000d0a007223 */ /* 0x060fe40000000000 */
[----:B0-----:R-:W-:Y:S02]  /*3790*/  FFMA R2, R10, R2, R3 ;  /* 0x000000020a027223 */ /* 0x001fe40000000003 */
[C---:B------:R-:W-:Y:S02]  /*37a0*/  FFMA R7, R12.reuse, R14, R7 ;  /* 0x0000000e0c077223 */ /* 0x040fe40000000007 */
[----:B------:R-:W-:-:S02]  /*37b0*/  FFMA R8, R12, R15, R8 ;  /* 0x0000000f0c087223 */ /* 0x000fc40000000008 */
[C---:B-1----:R-:W-:Y:S02]  /*37c0*/  FFMA R0, R17.reuse, R19, R0 ;  /* 0x0000001311007223 */ /* 0x042fe40000000000 */
[----:B--2---:R-:W-:-:S03]  /*37d0*/  FFMA R21, R17, R21, R2 ;  /* 0x0000001511157223 */ /* 0x004fc60000000002 */
[----:B------:R-:W-:Y:S01]  /*37e0*/  FMNMX R5, RZ, R0, !PT ;  /* 0x00000000ff057209 */ /* 0x000fe20007800000 */
[----:B------:R-:W-:Y:S01]  /*37f0*/  IMAD.WIDE R2, R22, R23, c[0x0][0x170] ;  /* 0x00005c0016027625 */ /* 0x000fe200078e0217 */
[----:B------:R-:W-:-:S03]  /*3800*/  FMNMX R21, RZ, R21, !PT ;  /* 0x00000015ff157209 */ /* 0x000fc60007800000 */
[C---:B---3--:R-:W-:Y:S01]  /*3810*/  FFMA R7, R24.reuse, R18, R7 ;  /* 0x0000001218077223 */ /* 0x048fe20000000007 */
[----:B------:R-:W-:Y:S01]  /*3820*/  STG.E [R2.64], R5 ;  /* 0x0000000502007986 */ /* 0x000fe2000c101904 */
[----:B----4-:R-:W-:-:S03]  /*3830*/  FFMA R8, R24, R25, R8 ;  /* 0x0000001918087223 */ /* 0x010fc60000000008 */
[----:B------:R-:W-:Y:S01]  /*3840*/  FMNMX R7, RZ, R7, !PT ;  /* 0x00000007ff077209 */ /* 0x000fe20007800000 */
[----:B------:R-:W-:Y:S01]  /*3850*/  STG.E [R2.64+0xe0], R21 ;  /* 0x0000e01502007986 */ /* 0x000fe2000c101904 */
[----:B------:R-:W-:-:S03]  /*3860*/  FMNMX R9, RZ, R8, !PT ;  /* 0x00000008ff097209 */ /* 0x000fc60007800000 */
[----:B------:R-:W-:Y:S04]  /*3870*/  STG.E [R2.64+0xc400], R7 ;  /* 0x00c4000702007986 */ /* 0x000fe8000c101904 */
[----:B------:R-:W-:Y:S01]  /*3880*/  STG.E [R2.64+0xc4e0], R9 ;  /* 0x00c4e00902007986 */ /* 0x000fe2000c101904 */
[----:B------:R-:W-:Y:S05]  /*3890*/  EXIT ;  /* 0x000000000000794d */ /* 0x000fea0003800000 */
.L_x_12:
[----:B------:R-:W-:-:S00]  /*38a0*/  BRA `(.L_x_12) ;  /* 0xfffffff000007947 */ /* 0x000fc0000383ffff */
[----:B------:R-:W-:-:S00]  /*38b0*/  NOP ;  /* 0x0000000000007918 */ /* 0x000fc00000000000 */
        /* <DEDUP_REMOVED lines=12> */
.L_x_13:


//--------------------- .nv.shared.candidate3     --------------------------
	.section	.nv.shared.candidate3,"aw",@nobits
	.align	4
.nv.shared.candidate3:
	.zero		31488
